







.version 5.0
.target sm_61
.address_size 64


.global .align 8 .b8 _ZTVSt9basic_iosIcSt11char_traitsIcEE[32];
.global .align 8 .b8 _ZTTSo[8];
.global .align 8 .b8 _ZTVSt15basic_streambufIcSt11char_traitsIcEE[128];
.global .align 8 .b8 _ZTVNSt7__cxx1115basic_stringbufIcSt11char_traitsIcESaIcEEE[128];
.global .align 8 .b8 _ZTTNSt7__cxx1119basic_ostringstreamIcSt11char_traitsIcESaIcEEE[8];
.global .align 8 .b8 _ZTVN10__cxxabiv119__pointer_type_infoE[8];
.global .align 8 .b8 _ZTVN10__cxxabiv120__function_type_infoE[8];
.global .align 8 .b8 _ZTVN10__cxxabiv117__class_type_infoE[8];
.global .align 8 .b8 _ZTVN10__cxxabiv120__si_class_type_infoE[8];
.global .align 8 .b8 _ZTVSt9exception[40];
.global .align 8 .b8 _ZTVN3c105ErrorE[40];
.global .align 8 .b8 _ZTVN3c1020intrusive_ptr_targetE[40];
.global .align 8 .b8 _ZTVN3c1011StorageImplE[40];
.global .align 8 .b8 _ZTVN6caffe28OperatorINS_11CUDAContextEEE[136];
.global .align 8 .b8 _ZTVN6caffe222ChannelBackpropStatsOpINS_11CUDAContextEEE[136];





.visible .entry _ZN6caffe284_GLOBAL__N__60_tmpxft_00005db2_00000000_7_channel_backprop_stats_op_cpp1_ii_116615d631ChannelBackpropStatsBlockKernelILj128EEEviiiPKfS3_S3_S3_PfS4_(
.param .u32 _ZN6caffe284_GLOBAL__N__60_tmpxft_00005db2_00000000_7_channel_backprop_stats_op_cpp1_ii_116615d631ChannelBackpropStatsBlockKernelILj128EEEviiiPKfS3_S3_S3_PfS4__param_0,
.param .u32 _ZN6caffe284_GLOBAL__N__60_tmpxft_00005db2_00000000_7_channel_backprop_stats_op_cpp1_ii_116615d631ChannelBackpropStatsBlockKernelILj128EEEviiiPKfS3_S3_S3_PfS4__param_1,
.param .u32 _ZN6caffe284_GLOBAL__N__60_tmpxft_00005db2_00000000_7_channel_backprop_stats_op_cpp1_ii_116615d631ChannelBackpropStatsBlockKernelILj128EEEviiiPKfS3_S3_S3_PfS4__param_2,
.param .u64 _ZN6caffe284_GLOBAL__N__60_tmpxft_00005db2_00000000_7_channel_backprop_stats_op_cpp1_ii_116615d631ChannelBackpropStatsBlockKernelILj128EEEviiiPKfS3_S3_S3_PfS4__param_3,
.param .u64 _ZN6caffe284_GLOBAL__N__60_tmpxft_00005db2_00000000_7_channel_backprop_stats_op_cpp1_ii_116615d631ChannelBackpropStatsBlockKernelILj128EEEviiiPKfS3_S3_S3_PfS4__param_4,
.param .u64 _ZN6caffe284_GLOBAL__N__60_tmpxft_00005db2_00000000_7_channel_backprop_stats_op_cpp1_ii_116615d631ChannelBackpropStatsBlockKernelILj128EEEviiiPKfS3_S3_S3_PfS4__param_5,
.param .u64 _ZN6caffe284_GLOBAL__N__60_tmpxft_00005db2_00000000_7_channel_backprop_stats_op_cpp1_ii_116615d631ChannelBackpropStatsBlockKernelILj128EEEviiiPKfS3_S3_S3_PfS4__param_6,
.param .u64 _ZN6caffe284_GLOBAL__N__60_tmpxft_00005db2_00000000_7_channel_backprop_stats_op_cpp1_ii_116615d631ChannelBackpropStatsBlockKernelILj128EEEviiiPKfS3_S3_S3_PfS4__param_7,
.param .u64 _ZN6caffe284_GLOBAL__N__60_tmpxft_00005db2_00000000_7_channel_backprop_stats_op_cpp1_ii_116615d631ChannelBackpropStatsBlockKernelILj128EEEviiiPKfS3_S3_S3_PfS4__param_8
)
{
.reg .pred %p<5>;
.reg .f32 %f<53>;
.reg .b32 %r<18>;
.reg .b64 %rd<27>;

	.shared .align 4 .b8 _ZN6caffe284_GLOBAL__N__60_tmpxft_00005db2_00000000_7_channel_backprop_stats_op_cpp1_ii_116615d631ChannelBackpropStatsBlockKernelILj128EEEviiiPKfS3_S3_S3_PfS4_$__cuda_local_var_193048_33_non_const_dBiasData[512];

	.shared .align 4 .b8 _ZN6caffe284_GLOBAL__N__60_tmpxft_00005db2_00000000_7_channel_backprop_stats_op_cpp1_ii_116615d631ChannelBackpropStatsBlockKernelILj128EEEviiiPKfS3_S3_S3_PfS4_$__cuda_local_var_193049_33_non_const_dScaleData[512];

ld.param.u32 %r8, [_ZN6caffe284_GLOBAL__N__60_tmpxft_00005db2_00000000_7_channel_backprop_stats_op_cpp1_ii_116615d631ChannelBackpropStatsBlockKernelILj128EEEviiiPKfS3_S3_S3_PfS4__param_0];
ld.param.u32 %r10, [_ZN6caffe284_GLOBAL__N__60_tmpxft_00005db2_00000000_7_channel_backprop_stats_op_cpp1_ii_116615d631ChannelBackpropStatsBlockKernelILj128EEEviiiPKfS3_S3_S3_PfS4__param_1];
ld.param.u32 %r9, [_ZN6caffe284_GLOBAL__N__60_tmpxft_00005db2_00000000_7_channel_backprop_stats_op_cpp1_ii_116615d631ChannelBackpropStatsBlockKernelILj128EEEviiiPKfS3_S3_S3_PfS4__param_2];
ld.param.u64 %rd3, [_ZN6caffe284_GLOBAL__N__60_tmpxft_00005db2_00000000_7_channel_backprop_stats_op_cpp1_ii_116615d631ChannelBackpropStatsBlockKernelILj128EEEviiiPKfS3_S3_S3_PfS4__param_3];
ld.param.u64 %rd4, [_ZN6caffe284_GLOBAL__N__60_tmpxft_00005db2_00000000_7_channel_backprop_stats_op_cpp1_ii_116615d631ChannelBackpropStatsBlockKernelILj128EEEviiiPKfS3_S3_S3_PfS4__param_4];
ld.param.u64 %rd5, [_ZN6caffe284_GLOBAL__N__60_tmpxft_00005db2_00000000_7_channel_backprop_stats_op_cpp1_ii_116615d631ChannelBackpropStatsBlockKernelILj128EEEviiiPKfS3_S3_S3_PfS4__param_5];
ld.param.u64 %rd6, [_ZN6caffe284_GLOBAL__N__60_tmpxft_00005db2_00000000_7_channel_backprop_stats_op_cpp1_ii_116615d631ChannelBackpropStatsBlockKernelILj128EEEviiiPKfS3_S3_S3_PfS4__param_6];
ld.param.u64 %rd7, [_ZN6caffe284_GLOBAL__N__60_tmpxft_00005db2_00000000_7_channel_backprop_stats_op_cpp1_ii_116615d631ChannelBackpropStatsBlockKernelILj128EEEviiiPKfS3_S3_S3_PfS4__param_7];
ld.param.u64 %rd8, [_ZN6caffe284_GLOBAL__N__60_tmpxft_00005db2_00000000_7_channel_backprop_stats_op_cpp1_ii_116615d631ChannelBackpropStatsBlockKernelILj128EEEviiiPKfS3_S3_S3_PfS4__param_8];
add.s32 %r11, %r9, 127;
shr.u32 %r1, %r11, 7;
mov.u32 %r12, %ctaid.x;
rem.u32 %r2, %r12, %r1;
div.u32 %r3, %r12, %r1;
shl.b32 %r13, %r2, 7;
mov.u32 %r4, %tid.x;
add.s32 %r5, %r13, %r4;
div.u32 %r6, %r3, %r10;
rem.u32 %r7, %r3, %r10;
mul.wide.u32 %rd9, %r4, 4;
mov.u64 %rd10, _ZN6caffe284_GLOBAL__N__60_tmpxft_00005db2_00000000_7_channel_backprop_stats_op_cpp1_ii_116615d631ChannelBackpropStatsBlockKernelILj128EEEviiiPKfS3_S3_S3_PfS4_$__cuda_local_var_193048_33_non_const_dBiasData;
add.s64 %rd1, %rd10, %rd9;
mov.u32 %r14, 0;
st.shared.u32 [%rd1], %r14;
mov.u64 %rd11, _ZN6caffe284_GLOBAL__N__60_tmpxft_00005db2_00000000_7_channel_backprop_stats_op_cpp1_ii_116615d631ChannelBackpropStatsBlockKernelILj128EEEviiiPKfS3_S3_S3_PfS4_$__cuda_local_var_193049_33_non_const_dScaleData;
add.s64 %rd2, %rd11, %rd9;
st.shared.u32 [%rd2], %r14;
setp.ge.u32	%p1, %r5, %r9;
@%p1 bra BB0_2;

mad.lo.s32 %r15, %r3, %r9, %r5;
cvta.to.global.u64 %rd12, %rd4;
mul.wide.u32 %rd13, %r15, 4;
add.s64 %rd14, %rd12, %rd13;
ld.global.f32 %f1, [%rd14];
add.f32 %f2, %f1, 0f00000000;
st.shared.f32 [%rd1], %f2;
cvta.to.global.u64 %rd15, %rd3;
add.s64 %rd16, %rd15, %rd13;
cvta.to.global.u64 %rd17, %rd5;
mul.wide.u32 %rd18, %r7, 4;
add.s64 %rd19, %rd17, %rd18;
ld.global.f32 %f3, [%rd19];
ld.global.f32 %f4, [%rd16];
sub.f32 %f5, %f4, %f3;
cvta.to.global.u64 %rd20, %rd6;
add.s64 %rd21, %rd20, %rd18;
ld.global.f32 %f6, [%rd21];
mul.f32 %f7, %f5, %f6;
fma.rn.f32 %f8, %f7, %f1, 0f00000000;
st.shared.f32 [%rd2], %f8;

BB0_2:
bar.sync 0;
setp.gt.u32	%p2, %r4, 63;
@%p2 bra BB0_4;

ld.shared.f32 %f9, [%rd1];
ld.shared.f32 %f10, [%rd1+256];
add.f32 %f11, %f10, %f9;
st.shared.f32 [%rd1], %f11;
ld.shared.f32 %f12, [%rd2];
ld.shared.f32 %f13, [%rd2+256];
add.f32 %f14, %f13, %f12;
st.shared.f32 [%rd2], %f14;

BB0_4:
bar.sync 0;
setp.gt.u32	%p3, %r4, 31;
@%p3 bra BB0_6;

ld.volatile.shared.f32 %f15, [%rd1];
ld.volatile.shared.f32 %f16, [%rd1+128];
add.f32 %f17, %f16, %f15;
st.volatile.shared.f32 [%rd1], %f17;
ld.volatile.shared.f32 %f18, [%rd1];
ld.volatile.shared.f32 %f19, [%rd1+64];
add.f32 %f20, %f19, %f18;
st.volatile.shared.f32 [%rd1], %f20;
ld.volatile.shared.f32 %f21, [%rd1];
ld.volatile.shared.f32 %f22, [%rd1+32];
add.f32 %f23, %f22, %f21;
st.volatile.shared.f32 [%rd1], %f23;
ld.volatile.shared.f32 %f24, [%rd1];
ld.volatile.shared.f32 %f25, [%rd1+16];
add.f32 %f26, %f25, %f24;
st.volatile.shared.f32 [%rd1], %f26;
ld.volatile.shared.f32 %f27, [%rd1];
ld.volatile.shared.f32 %f28, [%rd1+8];
add.f32 %f29, %f28, %f27;
st.volatile.shared.f32 [%rd1], %f29;
ld.volatile.shared.f32 %f30, [%rd1];
ld.volatile.shared.f32 %f31, [%rd1+4];
add.f32 %f32, %f31, %f30;
st.volatile.shared.f32 [%rd1], %f32;
ld.volatile.shared.f32 %f33, [%rd2];
ld.volatile.shared.f32 %f34, [%rd2+128];
add.f32 %f35, %f34, %f33;
st.volatile.shared.f32 [%rd2], %f35;
ld.volatile.shared.f32 %f36, [%rd2];
ld.volatile.shared.f32 %f37, [%rd2+64];
add.f32 %f38, %f37, %f36;
st.volatile.shared.f32 [%rd2], %f38;
ld.volatile.shared.f32 %f39, [%rd2];
ld.volatile.shared.f32 %f40, [%rd2+32];
add.f32 %f41, %f40, %f39;
st.volatile.shared.f32 [%rd2], %f41;
ld.volatile.shared.f32 %f42, [%rd2];
ld.volatile.shared.f32 %f43, [%rd2+16];
add.f32 %f44, %f43, %f42;
st.volatile.shared.f32 [%rd2], %f44;
ld.volatile.shared.f32 %f45, [%rd2];
ld.volatile.shared.f32 %f46, [%rd2+8];
add.f32 %f47, %f46, %f45;
st.volatile.shared.f32 [%rd2], %f47;
ld.volatile.shared.f32 %f48, [%rd2];
ld.volatile.shared.f32 %f49, [%rd2+4];
add.f32 %f50, %f49, %f48;
st.volatile.shared.f32 [%rd2], %f50;

BB0_6:
setp.ne.s32	%p4, %r4, 0;
@%p4 bra BB0_8;

cvta.to.global.u64 %rd22, %rd8;
cvta.to.global.u64 %rd23, %rd7;
mad.lo.s32 %r16, %r7, %r8, %r6;
mad.lo.s32 %r17, %r16, %r1, %r2;
ld.shared.f32 %f51, [_ZN6caffe284_GLOBAL__N__60_tmpxft_00005db2_00000000_7_channel_backprop_stats_op_cpp1_ii_116615d631ChannelBackpropStatsBlockKernelILj128EEEviiiPKfS3_S3_S3_PfS4_$__cuda_local_var_193048_33_non_const_dBiasData];
mul.wide.u32 %rd24, %r17, 4;
add.s64 %rd25, %rd23, %rd24;
st.global.f32 [%rd25], %f51;
ld.shared.f32 %f52, [_ZN6caffe284_GLOBAL__N__60_tmpxft_00005db2_00000000_7_channel_backprop_stats_op_cpp1_ii_116615d631ChannelBackpropStatsBlockKernelILj128EEEviiiPKfS3_S3_S3_PfS4_$__cuda_local_var_193049_33_non_const_dScaleData];
add.s64 %rd26, %rd22, %rd24;
st.global.f32 [%rd26], %f52;

BB0_8:
ret;
}


.visible .entry _ZN6caffe284_GLOBAL__N__60_tmpxft_00005db2_00000000_7_channel_backprop_stats_op_cpp1_ii_116615d635ChannelBackpropStatsFinalSumsKernelILj128EEEviiiPKfS3_PfS4_(
.param .u32 _ZN6caffe284_GLOBAL__N__60_tmpxft_00005db2_00000000_7_channel_backprop_stats_op_cpp1_ii_116615d635ChannelBackpropStatsFinalSumsKernelILj128EEEviiiPKfS3_PfS4__param_0,
.param .u32 _ZN6caffe284_GLOBAL__N__60_tmpxft_00005db2_00000000_7_channel_backprop_stats_op_cpp1_ii_116615d635ChannelBackpropStatsFinalSumsKernelILj128EEEviiiPKfS3_PfS4__param_1,
.param .u32 _ZN6caffe284_GLOBAL__N__60_tmpxft_00005db2_00000000_7_channel_backprop_stats_op_cpp1_ii_116615d635ChannelBackpropStatsFinalSumsKernelILj128EEEviiiPKfS3_PfS4__param_2,
.param .u64 _ZN6caffe284_GLOBAL__N__60_tmpxft_00005db2_00000000_7_channel_backprop_stats_op_cpp1_ii_116615d635ChannelBackpropStatsFinalSumsKernelILj128EEEviiiPKfS3_PfS4__param_3,
.param .u64 _ZN6caffe284_GLOBAL__N__60_tmpxft_00005db2_00000000_7_channel_backprop_stats_op_cpp1_ii_116615d635ChannelBackpropStatsFinalSumsKernelILj128EEEviiiPKfS3_PfS4__param_4,
.param .u64 _ZN6caffe284_GLOBAL__N__60_tmpxft_00005db2_00000000_7_channel_backprop_stats_op_cpp1_ii_116615d635ChannelBackpropStatsFinalSumsKernelILj128EEEviiiPKfS3_PfS4__param_5,
.param .u64 _ZN6caffe284_GLOBAL__N__60_tmpxft_00005db2_00000000_7_channel_backprop_stats_op_cpp1_ii_116615d635ChannelBackpropStatsFinalSumsKernelILj128EEEviiiPKfS3_PfS4__param_6
)
{
.reg .pred %p<6>;
.reg .f32 %f<55>;
.reg .b32 %r<13>;
.reg .b64 %rd<20>;

	.shared .align 4 .b8 _ZN6caffe284_GLOBAL__N__60_tmpxft_00005db2_00000000_7_channel_backprop_stats_op_cpp1_ii_116615d635ChannelBackpropStatsFinalSumsKernelILj128EEEviiiPKfS3_PfS4_$__cuda_local_var_193113_33_non_const_dBiasData[512];

	.shared .align 4 .b8 _ZN6caffe284_GLOBAL__N__60_tmpxft_00005db2_00000000_7_channel_backprop_stats_op_cpp1_ii_116615d635ChannelBackpropStatsFinalSumsKernelILj128EEEviiiPKfS3_PfS4_$__cuda_local_var_193114_33_non_const_dScaleData[512];

ld.param.u32 %r7, [_ZN6caffe284_GLOBAL__N__60_tmpxft_00005db2_00000000_7_channel_backprop_stats_op_cpp1_ii_116615d635ChannelBackpropStatsFinalSumsKernelILj128EEEviiiPKfS3_PfS4__param_0];
ld.param.u32 %r8, [_ZN6caffe284_GLOBAL__N__60_tmpxft_00005db2_00000000_7_channel_backprop_stats_op_cpp1_ii_116615d635ChannelBackpropStatsFinalSumsKernelILj128EEEviiiPKfS3_PfS4__param_2];
ld.param.u64 %rd7, [_ZN6caffe284_GLOBAL__N__60_tmpxft_00005db2_00000000_7_channel_backprop_stats_op_cpp1_ii_116615d635ChannelBackpropStatsFinalSumsKernelILj128EEEviiiPKfS3_PfS4__param_3];
ld.param.u64 %rd8, [_ZN6caffe284_GLOBAL__N__60_tmpxft_00005db2_00000000_7_channel_backprop_stats_op_cpp1_ii_116615d635ChannelBackpropStatsFinalSumsKernelILj128EEEviiiPKfS3_PfS4__param_4];
ld.param.u64 %rd5, [_ZN6caffe284_GLOBAL__N__60_tmpxft_00005db2_00000000_7_channel_backprop_stats_op_cpp1_ii_116615d635ChannelBackpropStatsFinalSumsKernelILj128EEEviiiPKfS3_PfS4__param_5];
ld.param.u64 %rd6, [_ZN6caffe284_GLOBAL__N__60_tmpxft_00005db2_00000000_7_channel_backprop_stats_op_cpp1_ii_116615d635ChannelBackpropStatsFinalSumsKernelILj128EEEviiiPKfS3_PfS4__param_6];
cvta.to.global.u64 %rd1, %rd8;
cvta.to.global.u64 %rd2, %rd7;
mul.lo.s32 %r9, %r8, %r7;
mov.u32 %r1, %ctaid.x;
mov.u32 %r2, %tid.x;
mad.lo.s32 %r12, %r9, %r1, %r2;
mul.wide.u32 %rd9, %r2, 4;
mov.u64 %rd10, _ZN6caffe284_GLOBAL__N__60_tmpxft_00005db2_00000000_7_channel_backprop_stats_op_cpp1_ii_116615d635ChannelBackpropStatsFinalSumsKernelILj128EEEviiiPKfS3_PfS4_$__cuda_local_var_193113_33_non_const_dBiasData;
add.s64 %rd3, %rd10, %rd9;
mov.u32 %r10, 0;
st.shared.u32 [%rd3], %r10;
mov.u64 %rd11, _ZN6caffe284_GLOBAL__N__60_tmpxft_00005db2_00000000_7_channel_backprop_stats_op_cpp1_ii_116615d635ChannelBackpropStatsFinalSumsKernelILj128EEEviiiPKfS3_PfS4_$__cuda_local_var_193114_33_non_const_dScaleData;
add.s64 %rd4, %rd11, %rd9;
st.shared.u32 [%rd4], %r10;
add.s32 %r11, %r1, 1;
mul.lo.s32 %r4, %r9, %r11;
mov.f32 %f54, 0f00000000;
mov.f32 %f53, %f54;
setp.ge.u32	%p1, %r12, %r4;
@%p1 bra BB1_3;

BB1_1:
mul.wide.u32 %rd12, %r12, 4;
add.s64 %rd13, %rd2, %rd12;
ld.global.f32 %f7, [%rd13];
add.f32 %f54, %f7, %f54;
add.s64 %rd14, %rd1, %rd12;
ld.global.f32 %f8, [%rd14];
add.f32 %f53, %f8, %f53;
add.s32 %r12, %r12, 128;
setp.lt.u32	%p2, %r12, %r4;
@%p2 bra BB1_1;

st.shared.f32 [%rd3], %f54;
st.shared.f32 [%rd4], %f53;

BB1_3:
bar.sync 0;
setp.gt.u32	%p3, %r2, 63;
@%p3 bra BB1_5;

ld.shared.f32 %f9, [%rd3];
ld.shared.f32 %f10, [%rd3+256];
add.f32 %f11, %f10, %f9;
st.shared.f32 [%rd3], %f11;
ld.shared.f32 %f12, [%rd4];
ld.shared.f32 %f13, [%rd4+256];
add.f32 %f14, %f13, %f12;
st.shared.f32 [%rd4], %f14;

BB1_5:
bar.sync 0;
setp.gt.u32	%p4, %r2, 31;
@%p4 bra BB1_7;

ld.volatile.shared.f32 %f15, [%rd3];
ld.volatile.shared.f32 %f16, [%rd3+128];
add.f32 %f17, %f16, %f15;
st.volatile.shared.f32 [%rd3], %f17;
ld.volatile.shared.f32 %f18, [%rd3];
ld.volatile.shared.f32 %f19, [%rd3+64];
add.f32 %f20, %f19, %f18;
st.volatile.shared.f32 [%rd3], %f20;
ld.volatile.shared.f32 %f21, [%rd3];
ld.volatile.shared.f32 %f22, [%rd3+32];
add.f32 %f23, %f22, %f21;
st.volatile.shared.f32 [%rd3], %f23;
ld.volatile.shared.f32 %f24, [%rd3];
ld.volatile.shared.f32 %f25, [%rd3+16];
add.f32 %f26, %f25, %f24;
st.volatile.shared.f32 [%rd3], %f26;
ld.volatile.shared.f32 %f27, [%rd3];
ld.volatile.shared.f32 %f28, [%rd3+8];
add.f32 %f29, %f28, %f27;
st.volatile.shared.f32 [%rd3], %f29;
ld.volatile.shared.f32 %f30, [%rd3];
ld.volatile.shared.f32 %f31, [%rd3+4];
add.f32 %f32, %f31, %f30;
st.volatile.shared.f32 [%rd3], %f32;
ld.volatile.shared.f32 %f33, [%rd4];
ld.volatile.shared.f32 %f34, [%rd4+128];
add.f32 %f35, %f34, %f33;
st.volatile.shared.f32 [%rd4], %f35;
ld.volatile.shared.f32 %f36, [%rd4];
ld.volatile.shared.f32 %f37, [%rd4+64];
add.f32 %f38, %f37, %f36;
st.volatile.shared.f32 [%rd4], %f38;
ld.volatile.shared.f32 %f39, [%rd4];
ld.volatile.shared.f32 %f40, [%rd4+32];
add.f32 %f41, %f40, %f39;
st.volatile.shared.f32 [%rd4], %f41;
ld.volatile.shared.f32 %f42, [%rd4];
ld.volatile.shared.f32 %f43, [%rd4+16];
add.f32 %f44, %f43, %f42;
st.volatile.shared.f32 [%rd4], %f44;
ld.volatile.shared.f32 %f45, [%rd4];
ld.volatile.shared.f32 %f46, [%rd4+8];
add.f32 %f47, %f46, %f45;
st.volatile.shared.f32 [%rd4], %f47;
ld.volatile.shared.f32 %f48, [%rd4];
ld.volatile.shared.f32 %f49, [%rd4+4];
add.f32 %f50, %f49, %f48;
st.volatile.shared.f32 [%rd4], %f50;

BB1_7:
setp.ne.s32	%p5, %r2, 0;
@%p5 bra BB1_9;

cvta.to.global.u64 %rd15, %rd6;
cvta.to.global.u64 %rd16, %rd5;
ld.shared.f32 %f51, [_ZN6caffe284_GLOBAL__N__60_tmpxft_00005db2_00000000_7_channel_backprop_stats_op_cpp1_ii_116615d635ChannelBackpropStatsFinalSumsKernelILj128EEEviiiPKfS3_PfS4_$__cuda_local_var_193113_33_non_const_dBiasData];
mul.wide.u32 %rd17, %r1, 4;
add.s64 %rd18, %rd16, %rd17;
st.global.f32 [%rd18], %f51;
ld.shared.f32 %f52, [_ZN6caffe284_GLOBAL__N__60_tmpxft_00005db2_00000000_7_channel_backprop_stats_op_cpp1_ii_116615d635ChannelBackpropStatsFinalSumsKernelILj128EEEviiiPKfS3_PfS4_$__cuda_local_var_193114_33_non_const_dScaleData];
add.s64 %rd19, %rd15, %rd17;
st.global.f32 [%rd19], %f52;

BB1_9:
ret;
}




// ===== COMPILED SASS (sm_100) =====

	.target	sm_100

	.elftype	@"ET_EXEC"


//--------------------- .note.nv.tkinfo           --------------------------
	.section	.note.nv.tkinfo,"",@"SHT_NOTE"
	.sectionflags	@"SHF_NOTE_NV_TKINFO"
	.tkinfo
        /*0018*/ 	.word	0x00000002
        /*0030*/ 	.string	""
        /*0030*/ 	.string	"ptxas"
        /*0030*/ 	.string	"Cuda compilation tools, release 13.0, V13.0.88"
        /*0030*/ 	.string	"Build cuda_13.0.r13.0/compiler.36424714_0"
        /*0030*/ 	.string	"-arch sm_100 "



//--------------------- .note.nv.cuinfo           --------------------------
	.section	.note.nv.cuinfo,"",@"SHT_NOTE"
	.sectionflags	@"SHF_NOTE_NV_CUINFO"
        /*0018*/ 	.short	0x0002
        /*001a*/ 	.short	0x003d
        /*001c*/ 	.short	0x0082
	.zero		2


//--------------------- .nv.info                  --------------------------
	.section	.nv.info,"",@"SHT_CUDA_INFO"
	.align	4


	//----- nvinfo : EIATTR_REGCOUNT
	.align		4
        /*0000*/ 	.byte	0x04, 0x2f
        /*0002*/ 	.short	(.L_16 - .L_15)
	.align		4
.L_15:
        /*0004*/ 	.word	index@(_ZN6caffe284_GLOBAL__N__60_tmpxft_00005db2_00000000_7_channel_backprop_stats_op_cpp1_ii_116615d631ChannelBackpropStatsBlockKernelILj128EEEviiiPKfS3_S3_S3_PfS4_)
        /*0008*/ 	.word	0x00000016


	//----- nvinfo : EIATTR_FRAME_SIZE
	.align		4
.L_16:
        /*000c*/ 	.byte	0x04, 0x11
        /*000e*/ 	.short	(.L_18 - .L_17)
	.align		4
.L_17:
        /*0010*/ 	.word	index@(_ZN6caffe284_GLOBAL__N__60_tmpxft_00005db2_00000000_7_channel_backprop_stats_op_cpp1_ii_116615d631ChannelBackpropStatsBlockKernelILj128EEEviiiPKfS3_S3_S3_PfS4_)
        /*0014*/ 	.word	0x00000000


	//----- nvinfo : EIATTR_REGCOUNT
	.align		4
.L_18:
        /*0018*/ 	.byte	0x04, 0x2f
        /*001a*/ 	.short	(.L_20 - .L_19)
	.align		4
.L_19:
        /*001c*/ 	.word	index@(_ZN6caffe284_GLOBAL__N__60_tmpxft_00005db2_00000000_7_channel_backprop_stats_op_cpp1_ii_116615d635ChannelBackpropStatsFinalSumsKernelILj128EEEviiiPKfS3_PfS4_)
        /*0020*/ 	.word	0x0000001e


	//----- nvinfo : EIATTR_FRAME_SIZE
	.align		4
.L_20:
        /*0024*/ 	.byte	0x04, 0x11
        /*0026*/ 	.short	(.L_22 - .L_21)
	.align		4
.L_21:
        /*0028*/ 	.word	index@(_ZN6caffe284_GLOBAL__N__60_tmpxft_00005db2_00000000_7_channel_backprop_stats_op_cpp1_ii_116615d635ChannelBackpropStatsFinalSumsKernelILj128EEEviiiPKfS3_PfS4_)
        /*002c*/ 	.word	0x00000000


	//----- nvinfo : EIATTR_MIN_STACK_SIZE
	.align		4
.L_22:
        /*0030*/ 	.byte	0x04, 0x12
        /*0032*/ 	.short	(.L_24 - .L_23)
	.align		4
.L_23:
        /*0034*/ 	.word	index@(_ZN6caffe284_GLOBAL__N__60_tmpxft_00005db2_00000000_7_channel_backprop_stats_op_cpp1_ii_116615d635ChannelBackpropStatsFinalSumsKernelILj128EEEviiiPKfS3_PfS4_)
        /*0038*/ 	.word	0x00000000


	//----- nvinfo : EIATTR_MIN_STACK_SIZE
	.align		4
.L_24:
        /*003c*/ 	.byte	0x04, 0x12
        /*003e*/ 	.short	(.L_26 - .L_25)
	.align		4
.L_25:
        /*0040*/ 	.word	index@(_ZN6caffe284_GLOBAL__N__60_tmpxft_00005db2_00000000_7_channel_backprop_stats_op_cpp1_ii_116615d631ChannelBackpropStatsBlockKernelILj128EEEviiiPKfS3_S3_S3_PfS4_)
        /*0044*/ 	.word	0x00000000
.L_26:


//--------------------- .nv.compat                --------------------------
	.section	.nv.compat,"",@"SHT_CUDA_COMPAT_INFO"
	.align	4
        /*0000*/ 	.byte	0x02, 0x09, 0x00, 0x00, 0x02, 0x02, 0x01, 0x00, 0x02, 0x05, 0x05, 0x00, 0x03, 0x07, 0x01, 0x01
        /*0010*/ 	.byte	0x02, 0x03, 0x00, 0x00, 0x02, 0x06, 0x01, 0x00, 0x04, 0x0b, 0x08, 0x00, 0x09, 0x00, 0x00, 0x00
        /*0020*/ 	.byte	0x00, 0x00, 0x00, 0x00


//--------------------- .nv.info._ZN6caffe284_GLOBAL__N__60_tmpxft_00005db2_00000000_7_channel_backprop_stats_op_cpp1_ii_116615d635ChannelBackpropStatsFinalSumsKernelILj128EEEviiiPKfS3_PfS4_ --------------------------
	.section	.nv.info._ZN6caffe284_GLOBAL__N__60_tmpxft_00005db2_00000000_7_channel_backprop_stats_op_cpp1_ii_116615d635ChannelBackpropStatsFinalSumsKernelILj128EEEviiiPKfS3_PfS4_,"",@"SHT_CUDA_INFO"
	.sectionflags	@""
	.align	4


	//----- nvinfo : EIATTR_CUDA_API_VERSION
	.align		4
        /*0000*/ 	.byte	0x04, 0x37
        /*0002*/ 	.short	(.L_28 - .L_27)
.L_27:
        /*0004*/ 	.word	0x00000082


	//----- nvinfo : EIATTR_KPARAM_INFO
	.align		4
.L_28:
        /*0008*/ 	.byte	0x04, 0x17
        /*000a*/ 	.short	(.L_30 - .L_29)
.L_29:
        /*000c*/ 	.word	0x00000000
        /*0010*/ 	.short	0x0006
        /*0012*/ 	.short	0x0028
        /*0014*/ 	.byte	0x00, 0xf0, 0x21, 0x00


	//----- nvinfo : EIATTR_KPARAM_INFO
	.align		4
.L_30:
        /*0018*/ 	.byte	0x04, 0x17
        /*001a*/ 	.short	(.L_32 - .L_31)
.L_31:
        /*001c*/ 	.word	0x00000000
        /*0020*/ 	.short	0x0005
        /*0022*/ 	.short	0x0020
        /*0024*/ 	.byte	0x00, 0xf0, 0x21, 0x00


	//----- nvinfo : EIATTR_KPARAM_INFO
	.align		4
.L_32:
        /*0028*/ 	.byte	0x04, 0x17
        /*002a*/ 	.short	(.L_34 - .L_33)
.L_33:
        /*002c*/ 	.word	0x00000000
        /*0030*/ 	.short	0x0004
        /*0032*/ 	.short	0x0018
        /*0034*/ 	.byte	0x00, 0xf0, 0x21, 0x00


	//----- nvinfo : EIATTR_KPARAM_INFO
	.align		4
.L_34:
        /*0038*/ 	.byte	0x04, 0x17
        /*003a*/ 	.short	(.L_36 - .L_35)
.L_35:
        /*003c*/ 	.word	0x00000000
        /*0040*/ 	.short	0x0003
        /*0042*/ 	.short	0x0010
        /*0044*/ 	.byte	0x00, 0xf0, 0x21, 0x00


	//----- nvinfo : EIATTR_KPARAM_INFO
	.align		4
.L_36:
        /*0048*/ 	.byte	0x04, 0x17
        /*004a*/ 	.short	(.L_38 - .L_37)
.L_37:
        /*004c*/ 	.word	0x00000000
        /*0050*/ 	.short	0x0002
        /*0052*/ 	.short	0x0008
        /*0054*/ 	.byte	0x00, 0xf0, 0x11, 0x00


	//----- nvinfo : EIATTR_KPARAM_INFO
	.align		4
.L_38:
        /*0058*/ 	.byte	0x04, 0x17
        /*005a*/ 	.short	(.L_40 - .L_39)
.L_39:
        /*005c*/ 	.word	0x00000000
        /*0060*/ 	.short	0x0001
        /*0062*/ 	.short	0x0004
        /*0064*/ 	.byte	0x00, 0xf0, 0x11, 0x00


	//----- nvinfo : EIATTR_KPARAM_INFO
	.align		4
.L_40:
        /*0068*/ 	.byte	0x04, 0x17
        /*006a*/ 	.short	(.L_42 - .L_41)
.L_41:
        /*006c*/ 	.word	0x00000000
        /*0070*/ 	.short	0x0000
        /*0072*/ 	.short	0x0000
        /*0074*/ 	.byte	0x00, 0xf0, 0x11, 0x00


	//----- nvinfo : EIATTR_SPARSE_MMA_MASK
	.align		4
.L_42:
        /*0078*/ 	.byte	0x03, 0x50
        /*007a*/ 	.short	0x0000


	//----- nvinfo : EIATTR_MAXREG_COUNT
	.align		4
        /*007c*/ 	.byte	0x03, 0x1b
        /*007e*/ 	.short	0x00ff


	//----- nvinfo : EIATTR_NUM_BARRIERS
	.align		4
        /*0080*/ 	.byte	0x02, 0x4c
        /*0082*/ 	.byte	0x01
	.zero		1


	//----- nvinfo : EIATTR_MERCURY_ISA_VERSION
	.align		4
        /*0084*/ 	.byte	0x03, 0x5f
        /*0086*/ 	.short	0x0101


	//----- nvinfo : EIATTR_VRC_CTA_INIT_COUNT
	.align		4
        /*0088*/ 	.byte	0x02, 0x4a
	.zero		1
	.zero		1


	//----- nvinfo : EIATTR_EXIT_INSTR_OFFSETS
	.align		4
        /*008c*/ 	.byte	0x04, 0x1c
        /*008e*/ 	.short	(.L_44 - .L_43)


	//   ....[0]....
.L_43:
        /*0090*/ 	.word	0x00000b10


	//   ....[1]....
        /*0094*/ 	.word	0x00000ba0


	//----- nvinfo : EIATTR_CRS_STACK_SIZE
	.align		4
.L_44:
        /*0098*/ 	.byte	0x04, 0x1e
        /*009a*/ 	.short	(.L_46 - .L_45)
.L_45:
        /*009c*/ 	.word	0x00000000


	//----- nvinfo : EIATTR_CBANK_PARAM_SIZE
	.align		4
.L_46:
        /*00a0*/ 	.byte	0x03, 0x19
        /*00a2*/ 	.short	0x0030


	//----- nvinfo : EIATTR_PARAM_CBANK
	.align		4
        /*00a4*/ 	.byte	0x04, 0x0a
        /*00a6*/ 	.short	(.L_48 - .L_47)
	.align		4
.L_47:
        /*00a8*/ 	.word	index@(.nv.constant0._ZN6caffe284_GLOBAL__N__60_tmpxft_00005db2_00000000_7_channel_backprop_stats_op_cpp1_ii_116615d635ChannelBackpropStatsFinalSumsKernelILj128EEEviiiPKfS3_PfS4_)
        /*00ac*/ 	.short	0x0380
        /*00ae*/ 	.short	0x0030


	//----- nvinfo : EIATTR_SW_WAR
	.align		4
.L_48:
        /*00b0*/ 	.byte	0x04, 0x36
        /*00b2*/ 	.short	(.L_50 - .L_49)
.L_49:
        /*00b4*/ 	.word	0x00000008
.L_50:


//--------------------- .nv.info._ZN6caffe284_GLOBAL__N__60_tmpxft_00005db2_00000000_7_channel_backprop_stats_op_cpp1_ii_116615d631ChannelBackpropStatsBlockKernelILj128EEEviiiPKfS3_S3_S3_PfS4_ --------------------------
	.section	.nv.info._ZN6caffe284_GLOBAL__N__60_tmpxft_00005db2_00000000_7_channel_backprop_stats_op_cpp1_ii_116615d631ChannelBackpropStatsBlockKernelILj128EEEviiiPKfS3_S3_S3_PfS4_,"",@"SHT_CUDA_INFO"
	.sectionflags	@""
	.align	4


	//----- nvinfo : EIATTR_CUDA_API_VERSION
	.align		4
        /*0000*/ 	.byte	0x04, 0x37
        /*0002*/ 	.short	(.L_52 - .L_51)
.L_51:
        /*0004*/ 	.word	0x00000082


	//----- nvinfo : EIATTR_KPARAM_INFO
	.align		4
.L_52:
        /*0008*/ 	.byte	0x04, 0x17
        /*000a*/ 	.short	(.L_54 - .L_53)
.L_53:
        /*000c*/ 	.word	0x00000000
        /*0010*/ 	.short	0x0008
        /*0012*/ 	.short	0x0038
        /*0014*/ 	.byte	0x00, 0xf0, 0x21, 0x00


	//----- nvinfo : EIATTR_KPARAM_INFO
	.align		4
.L_54:
        /*0018*/ 	.byte	0x04, 0x17
        /*001a*/ 	.short	(.L_56 - .L_55)
.L_55:
        /*001c*/ 	.word	0x00000000
        /*0020*/ 	.short	0x0007
        /*0022*/ 	.short	0x0030
        /*0024*/ 	.byte	0x00, 0xf0, 0x21, 0x00


	//----- nvinfo : EIATTR_KPARAM_INFO
	.align		4
.L_56:
        /*0028*/ 	.byte	0x04, 0x17
        /*002a*/ 	.short	(.L_58 - .L_57)
.L_57:
        /*002c*/ 	.word	0x00000000
        /*0030*/ 	.short	0x0006
        /*0032*/ 	.short	0x0028
        /*0034*/ 	.byte	0x00, 0xf0, 0x21, 0x00


	//----- nvinfo : EIATTR_KPARAM_INFO
	.align		4
.L_58:
        /*0038*/ 	.byte	0x04, 0x17
        /*003a*/ 	.short	(.L_60 - .L_59)
.L_59:
        /*003c*/ 	.word	0x00000000
        /*0040*/ 	.short	0x0005
        /*0042*/ 	.short	0x0020
        /*0044*/ 	.byte	0x00, 0xf0, 0x21, 0x00


	//----- nvinfo : EIATTR_KPARAM_INFO
	.align		4
.L_60:
        /*0048*/ 	.byte	0x04, 0x17
        /*004a*/ 	.short	(.L_62 - .L_61)
.L_61:
        /*004c*/ 	.word	0x00000000
        /*0050*/ 	.short	0x0004
        /*0052*/ 	.short	0x0018
        /*0054*/ 	.byte	0x00, 0xf0, 0x21, 0x00


	//----- nvinfo : EIATTR_KPARAM_INFO
	.align		4
.L_62:
        /*0058*/ 	.byte	0x04, 0x17
        /*005a*/ 	.short	(.L_64 - .L_63)
.L_63:
        /*005c*/ 	.word	0x00000000
        /*0060*/ 	.short	0x0003
        /*0062*/ 	.short	0x0010
        /*0064*/ 	.byte	0x00, 0xf0, 0x21, 0x00


	//----- nvinfo : EIATTR_KPARAM_INFO
	.align		4
.L_64:
        /*0068*/ 	.byte	0x04, 0x17
        /*006a*/ 	.short	(.L_66 - .L_65)
.L_65:
        /*006c*/ 	.word	0x00000000
        /*0070*/ 	.short	0x0002
        /*0072*/ 	.short	0x0008
        /*0074*/ 	.byte	0x00, 0xf0, 0x11, 0x00


	//----- nvinfo : EIATTR_KPARAM_INFO
	.align		4
.L_66:
        /*0078*/ 	.byte	0x04, 0x17
        /*007a*/ 	.short	(.L_68 - .L_67)
.L_67:
        /*007c*/ 	.word	0x00000000
        /*0080*/ 	.short	0x0001
        /*0082*/ 	.short	0x0004
        /*0084*/ 	.byte	0x00, 0xf0, 0x11, 0x00


	//----- nvinfo : EIATTR_KPARAM_INFO
	.align		4
.L_68:
        /*0088*/ 	.byte	0x04, 0x17
        /*008a*/ 	.short	(.L_70 - .L_69)
.L_69:
        /*008c*/ 	.word	0x00000000
        /*0090*/ 	.short	0x0000
        /*0092*/ 	.short	0x0000
        /*0094*/ 	.byte	0x00, 0xf0, 0x11, 0x00


	//----- nvinfo : EIATTR_SPARSE_MMA_MASK
	.align		4
.L_70:
        /*0098*/ 	.byte	0x03, 0x50
        /*009a*/ 	.short	0x0000


	//----- nvinfo : EIATTR_MAXREG_COUNT
	.align		4
        /*009c*/ 	.byte	0x03, 0x1b
        /*009e*/ 	.short	0x00ff


	//----- nvinfo : EIATTR_NUM_BARRIERS
	.align		4
        /*00a0*/ 	.byte	0x02, 0x4c
        /*00a2*/ 	.byte	0x01
	.zero		1


	//----- nvinfo : EIATTR_MERCURY_ISA_VERSION
	.align		4
        /*00a4*/ 	.byte	0x03, 0x5f
        /*00a6*/ 	.short	0x0101


	//----- nvinfo : EIATTR_VRC_CTA_INIT_COUNT
	.align		4
        /*00a8*/ 	.byte	0x02, 0x4a
	.zero		1
	.zero		1


	//----- nvinfo : EIATTR_EXIT_INSTR_OFFSETS
	.align		4
        /*00ac*/ 	.byte	0x04, 0x1c
        /*00ae*/ 	.short	(.L_72 - .L_71)


	//   ....[0]....
.L_71:
        /*00b0*/ 	.word	0x000008d0


	//   ....[1]....
        /*00b4*/ 	.word	0x000009c0


	//----- nvinfo : EIATTR_CRS_STACK_SIZE
	.align		4
.L_72:
        /*00b8*/ 	.byte	0x04, 0x1e
        /*00ba*/ 	.short	(.L_74 - .L_73)
.L_73:
        /*00bc*/ 	.word	0x00000000


	//----- nvinfo : EIATTR_CBANK_PARAM_SIZE
	.align		4
.L_74:
        /*00c0*/ 	.byte	0x03, 0x19
        /*00c2*/ 	.short	0x0040


	//----- nvinfo : EIATTR_PARAM_CBANK
	.align		4
        /*00c4*/ 	.byte	0x04, 0x0a
        /*00c6*/ 	.short	(.L_76 - .L_75)
	.align		4
.L_75:
        /*00c8*/ 	.word	index@(.nv.constant0._ZN6caffe284_GLOBAL__N__60_tmpxft_00005db2_00000000_7_channel_backprop_stats_op_cpp1_ii_116615d631ChannelBackpropStatsBlockKernelILj128EEEviiiPKfS3_S3_S3_PfS4_)
        /*00cc*/ 	.short	0x0380
        /*00ce*/ 	.short	0x0040


	//----- nvinfo : EIATTR_SW_WAR
	.align		4
.L_76:
        /*00d0*/ 	.byte	0x04, 0x36
        /*00d2*/ 	.short	(.L_78 - .L_77)
.L_77:
        /*00d4*/ 	.word	0x00000008
.L_78:


//--------------------- .nv.callgraph             --------------------------
	.section	.nv.callgraph,"",@"SHT_CUDA_CALLGRAPH"
	.align	4
	.sectionentsize	8
	.align		4
        /*0000*/ 	.word	0x00000000
	.align		4
        /*0004*/ 	.word	0xffffffff
	.align		4
        /*0008*/ 	.word	0x00000000
	.align		4
        /*000c*/ 	.word	0xfffffffe
	.align		4
        /*0010*/ 	.word	0x00000000
	.align		4
        /*0014*/ 	.word	0xfffffffd
	.align		4
        /*0018*/ 	.word	0x00000000
	.align		4
        /*001c*/ 	.word	0xfffffffc


//--------------------- .nv.constant4             --------------------------
	.section	.nv.constant4,"a",@progbits
	.align	8
	.align		8
.nv.constant4:
        /*0000*/ 	.dword	_ZTVSt9basic_iosIcSt11char_traitsIcEE
	.align		8
        /*0008*/ 	.dword	_ZTTSo
	.align		8
        /*0010*/ 	.dword	_ZTVSt15basic_streambufIcSt11char_traitsIcEE
	.align		8
        /*0018*/ 	.dword	_ZTVNSt7__cxx1115basic_stringbufIcSt11char_traitsIcESaIcEEE
	.align		8
        /*0020*/ 	.dword	_ZTTNSt7__cxx1119basic_ostringstreamIcSt11char_traitsIcESaIcEEE
	.align		8
        /*0028*/ 	.dword	_ZTVN10__cxxabiv119__pointer_type_infoE
	.align		8
        /*0030*/ 	.dword	_ZTVN10__cxxabiv120__function_type_infoE
	.align		8
        /*0038*/ 	.dword	_ZTVN10__cxxabiv117__class_type_infoE
	.align		8
        /*0040*/ 	.dword	_ZTVN10__cxxabiv120__si_class_type_infoE
	.align		8
        /*0048*/ 	.dword	_ZTVSt9exception
	.align		8
        /*0050*/ 	.dword	_ZTVN3c105ErrorE
	.align		8
        /*0058*/ 	.dword	_ZTVN3c1020intrusive_ptr_targetE
	.align		8
        /*0060*/ 	.dword	_ZTVN3c1011StorageImplE
	.align		8
        /*0068*/ 	.dword	_ZTVN6caffe28OperatorINS_11CUDAContextEEE
	.align		8
        /*0070*/ 	.dword	_ZTVN6caffe222ChannelBackpropStatsOpINS_11CUDAContextEEE


//--------------------- .text._ZN6caffe284_GLOBAL__N__60_tmpxft_00005db2_00000000_7_channel_backprop_stats_op_cpp1_ii_116615d635ChannelBackpropStatsFinalSumsKernelILj128EEEviiiPKfS3_PfS4_ --------------------------
	.section	.text._ZN6caffe284_GLOBAL__N__60_tmpxft_00005db2_00000000_7_channel_backprop_stats_op_cpp1_ii_116615d635ChannelBackpropStatsFinalSumsKernelILj128EEEviiiPKfS3_PfS4_,"ax",@progbits
	.align	128
        .global         _ZN6caffe284_GLOBAL__N__60_tmpxft_00005db2_00000000_7_channel_backprop_stats_op_cpp1_ii_116615d635ChannelBackpropStatsFinalSumsKernelILj128EEEviiiPKfS3_PfS4_
        .type           _ZN6caffe284_GLOBAL__N__60_tmpxft_00005db2_00000000_7_channel_backprop_stats_op_cpp1_ii_116615d635ChannelBackpropStatsFinalSumsKernelILj128EEEviiiPKfS3_PfS4_,@function
        .size           _ZN6caffe284_GLOBAL__N__60_tmpxft_00005db2_00000000_7_channel_backprop_stats_op_cpp1_ii_116615d635ChannelBackpropStatsFinalSumsKernelILj128EEEviiiPKfS3_PfS4_,(.L_x_15 - _ZN6caffe284_GLOBAL__N__60_tmpxft_00005db2_00000000_7_channel_backprop_stats_op_cpp1_ii_116615d635ChannelBackpropStatsFinalSumsKernelILj128EEEviiiPKfS3_PfS4_)
        .other          _ZN6caffe284_GLOBAL__N__60_tmpxft_00005db2_00000000_7_channel_backprop_stats_op_cpp1_ii_116615d635ChannelBackpropStatsFinalSumsKernelILj128EEEviiiPKfS3_PfS4_,@"STO_CUDA_ENTRY STV_DEFAULT"
_ZN6caffe284_GLOBAL__N__60_tmpxft_00005db2_00000000_7_channel_backprop_stats_op_cpp1_ii_116615d635ChannelBackpropStatsFinalSumsKernelILj128EEEviiiPKfS3_PfS4_:
.text._ZN6caffe284_GLOBAL__N__60_tmpxft_00005db2_00000000_7_channel_backprop_stats_op_cpp1_ii_116615d635ChannelBackpropStatsFinalSumsKernelILj128EEEviiiPKfS3_PfS4_:
[----:B------:R-:W-:Y:S01]  /*0000*/  LDC R1, c[0x0][0x37c] ;  /* 0x0000df00ff017b82 */ /* 0x000fe20000000800 */
[----:B------:R-:W0:Y:S07]  /*0010*/  S2R R0, SR_TID.X ;  /* 0x0000000000007919 */ /* 0x000e2e0000002100 */
[----:B------:R-:W1:Y:S01]  /*0020*/  S2UR UR7, SR_CgaCtaId ;  /* 0x00000000000779c3 */ /* 0x000e620000008800 */
[----:B------:R-:W2:Y:S01]  /*0030*/  LDCU UR8, c[0x0][0x388] ;  /* 0x00007100ff0877ac */ /* 0x000ea20008000800 */
[----:B------:R-:W-:Y:S01]  /*0040*/  BSSY.RECONVERGENT B0, `(.L_x_0) ;  /* 0x000006c000007945 */ /* 0x000fe20003800200 */
[----:B------:R-:W3:Y:S01]  /*0050*/  S2R R17, SR_CTAID.X ;  /* 0x0000000000117919 */ /* 0x000ee20000002500 */
[----:B------:R-:W2:Y:S01]  /*0060*/  LDCU UR9, c[0x0][0x380] ;  /* 0x00007000ff0977ac */ /* 0x000ea20008000800 */
[----:B------:R-:W-:-:S02]  /*0070*/  UMOV UR4, 0x400 ;  /* 0x0000040000047882 */ /* 0x000fc40000000000 */
[----:B------:R-:W-:Y:S02]  /*0080*/  UIADD3 UR6, UPT, UPT, UR4, 0x200, URZ ;  /* 0x0000020004067890 */ /* 0x000fe4000fffe0ff */
[----:B-1----:R-:W-:Y:S02]  /*0090*/  ULEA UR5, UR7, UR4, 0x18 ;  /* 0x0000000407057291 */ /* 0x002fe4000f8ec0ff */
[----:B------:R-:W-:Y:S02]  /*00a0*/  ULEA UR6, UR7, UR6, 0x18 ;  /* 0x0000000607067291 */ /* 0x000fe4000f8ec0ff */
[----:B--2---:R-:W-:Y:S02]  /*00b0*/  UIMAD UR4, UR8, UR9, URZ ;  /* 0x00000009080472a4 */ /* 0x004fe4000f8e02ff */
[C---:B0-----:R-:W-:Y:S02]  /*00c0*/  LEA R14, R0.reuse, UR5, 0x2 ;  /* 0x00000005000e7c11 */ /* 0x041fe4000f8e10ff */
[----:B------:R-:W-:-:S02]  /*00d0*/  LEA R16, R0, UR6, 0x2 ;  /* 0x0000000600107c11 */ /* 0x000fc4000f8e10ff */
[C---:B---3--:R-:W-:Y:S01]  /*00e0*/  IADD3 R18, PT, PT, R17.reuse, 0x1, RZ ;  /* 0x0000000111127810 */ /* 0x048fe20007ffe0ff */
[----:B------:R0:W-:Y:S01]  /*00f0*/  STS [R14], RZ ;  /* 0x000000ff0e007388 */ /* 0x0001e20000000800 */
[----:B------:R-:W-:Y:S01]  /*0100*/  IMAD R15, R17, UR4, R0 ;  /* 0x00000004110f7c24 */ /* 0x000fe2000f8e0200 */
[----:B------:R-:W1:Y:S02]  /*0110*/  LDCU.64 UR6, c[0x0][0x358] ;  /* 0x00006b00ff0677ac */ /* 0x000e640008000a00 */
[----:B------:R0:W-:Y:S01]  /*0120*/  STS [R16], RZ ;  /* 0x000000ff10007388 */ /* 0x0001e20000000800 */
[----:B------:R-:W-:-:S05]  /*0130*/  IMAD R18, R18, UR4, RZ ;  /* 0x0000000412127c24 */ /* 0x000fca000f8e02ff */
[----:B------:R-:W-:-:S13]  /*0140*/  ISETP.GE.U32.AND P0, PT, R15, R18, PT ;  /* 0x000000120f00720c */ /* 0x000fda0003f06070 */
[----:B01----:R-:W-:Y:S05]  /*0150*/  @P0 BRA `(.L_x_1) ;  /* 0x0000000400680947 */ /* 0x003fea0003800000 */
[----:B------:R-:W0:Y:S01]  /*0160*/  LDC.64 R2, c[0x0][0x390] ;  /* 0x0000e400ff027b82 */ /* 0x000e220000000a00 */
[----:B------:R-:W-:-:S07]  /*0170*/  ISETP.GE.U32.AND P0, PT, R15, R18, PT ;  /* 0x000000120f00720c */ /* 0x000fce0003f06070 */
[----:B------:R-:W1:Y:S06]  /*0180*/  LDC.64 R4, c[0x0][0x398] ;  /* 0x0000e600ff047b82 */ /* 0x000e6c0000000a00 */
[----:B0-----:R-:W-:-:S06]  /*0190*/  @P0 IMAD.WIDE.U32 R2, R15, 0x4, R2 ;  /* 0x000000040f020825 */ /* 0x001fcc00078e0002 */
[----:B------:R-:W2:Y:S01]  /*01a0*/  @P0 LDG.E R2, desc[UR6][R2.64] ;  /* 0x0000000602020981 */ /* 0x000ea2000c1e1900 */
[----:B-1----:R-:W-:-:S06]  /*01b0*/  @P0 IMAD.WIDE.U32 R4, R15, 0x4, R4 ;  /* 0x000000040f040825 */ /* 0x002fcc00078e0004 */
[----:B------:R-:W3:Y:S01]  /*01c0*/  @P0 LDG.E R4, desc[UR6][R4.64] ;  /* 0x0000000604040981 */ /* 0x000ee2000c1e1900 */
[----:B------:R-:W-:-:S04]  /*01d0*/  @P0 IADD3 R15, PT, PT, R15, 0x80, RZ ;  /* 0x000000800f0f0810 */ /* 0x000fc80007ffe0ff */
[CC--:B------:R-:W-:Y:S02]  /*01e0*/  ISETP.GT.U32.AND P1, PT, R18.reuse, R15.reuse, PT ;  /* 0x0000000f1200720c */ /* 0x0c0fe40003f24070 */
[----:B------:R-:W-:-:S04]  /*01f0*/  IADD3 R6, PT, PT, R18, -R15, RZ ;  /* 0x8000000f12067210 */ /* 0x000fc80007ffe0ff */
[----:B------:R-:W-:Y:S01]  /*0200*/  ISETP.LE.U32.OR P1, PT, R6, 0x180, !P1 ;  /* 0x000001800600780c */ /* 0x000fe20004f23470 */
[----:B------:R-:W-:Y:S01]  /*0210*/  HFMA2 R19, -RZ, RZ, 0, 0 ;  /* 0x00000000ff137431 */ /* 0x000fe200000001ff */
[----:B------:R-:W-:Y:S01]  /*0220*/  MOV R21, RZ ;  /* 0x000000ff00157202 */ /* 0x000fe20000000f00 */
[----:B------:R-:W-:Y:S03]  /*0230*/  BSSY.RECONVERGENT B1, `(.L_x_2) ;  /* 0x0000027000017945 */ /* 0x000fe60003800200 */
[----:B--2---:R-:W-:Y:S01]  /*0240*/  @P0 FADD R19, R19, R2 ;  /* 0x0000000213130221 */ /* 0x004fe20000000000 */
[----:B---3--:R-:W-:Y:S01]  /*0250*/  @P0 FADD R21, R21, R4 ;  /* 0x0000000415150221 */ /* 0x008fe20000000000 */
[----:B------:R-:W-:-:S05]  /*0260*/  PLOP3.LUT P0, PT, P0, PT, PT, 0x8, 0x80 ;  /* 0x000000000080781c */ /* 0x000fca000070e170 */
[----:B------:R-:W-:Y:S08]  /*0270*/  @P1 BRA `(.L_x_3) ;  /* 0x0000000000881947 */ /* 0x000ff00003800000 */
[----:B------:R-:W-:Y:S02]  /*0280*/  PLOP3.LUT P0, PT, PT, PT, PT, 0x8, 0x80 ;  /* 0x000000000080781c */ /* 0x000fe40003f0e170 */
[----:B------:R-:W-:-:S11]  /*0290*/  IADD3 R20, PT, PT, R18, -0x180, RZ ;  /* 0xfffffe8012147810 */ /* 0x000fd60007ffe0ff */
.L_x_4:
[----:B------:R-:W0:Y:S01]  /*02a0*/  LDC.64 R4, c[0x0][0x390] ;  /* 0x0000e400ff047b82 */ /* 0x000e220000000a00 */
[C---:B------:R-:W-:Y:S02]  /*02b0*/  IADD3 R7, PT, PT, R15.reuse, 0x80, RZ ;  /* 0x000000800f077810 */ /* 0x040fe40007ffe0ff */
[----:B------:R-:W-:-:S05]  /*02c0*/  IADD3 R11, PT, PT, R15, 0x100, RZ ;  /* 0x000001000f0b7810 */ /* 0x000fca0007ffe0ff */
[----:B------:R-:W1:Y:S01]  /*02d0*/  LDC.64 R2, c[0x0][0x398] ;  /* 0x0000e600ff027b82 */ /* 0x000e620000000a00 */
[C---:B------:R-:W-:Y:S01]  /*02e0*/  IADD3 R27, PT, PT, R15.reuse, 0x180, RZ ;  /* 0x000001800f1b7810 */ /* 0x040fe20007ffe0ff */
[----:B0-----:R-:W-:-:S04]  /*02f0*/  IMAD.WIDE.U32 R22, R15, 0x4, R4 ;  /* 0x000000040f167825 */ /* 0x001fc800078e0004 */
[----:B------:R-:W-:Y:S02]  /*0300*/  IMAD.WIDE.U32 R12, R7, 0x4, R4 ;  /* 0x00000004070c7825 */ /* 0x000fe400078e0004 */
[----:B------:R-:W2:Y:S02]  /*0310*/  LDG.E R22, desc[UR6][R22.64] ;  /* 0x0000000616167981 */ /* 0x000ea4000c1e1900 */
[--C-:B-1----:R-:W-:Y:S02]  /*0320*/  IMAD.WIDE.U32 R24, R15, 0x4, R2.reuse ;  /* 0x000000040f187825 */ /* 0x102fe400078e0002 */
[----:B------:R-:W3:Y:S02]  /*0330*/  LDG.E R12, desc[UR6][R12.64] ;  /* 0x000000060c0c7981 */ /* 0x000ee4000c1e1900 */
[----:B------:R-:W-:Y:S02]  /*0340*/  IMAD.WIDE.U32 R6, R7, 0x4, R2 ;  /* 0x0000000407067825 */ /* 0x000fe400078e0002 */
[----:B------:R-:W4:Y:S02]  /*0350*/  LDG.E R24, desc[UR6][R24.64] ;  /* 0x0000000618187981 */ /* 0x000f24000c1e1900 */
[----:B------:R-:W-:-:S02]  /*0360*/  IMAD.WIDE.U32 R8, R11, 0x4, R4 ;  /* 0x000000040b087825 */ /* 0x000fc400078e0004 */
[----:B------:R-:W5:Y:S02]  /*0370*/  LDG.E R6, desc[UR6][R6.64] ;  /* 0x0000000606067981 */ /* 0x000f64000c1e1900 */
[----:B------:R-:W-:Y:S02]  /*0380*/  IMAD.WIDE.U32 R10, R11, 0x4, R2 ;  /* 0x000000040b0a7825 */ /* 0x000fe400078e0002 */
[----:B------:R-:W5:Y:S02]  /*0390*/  LDG.E R8, desc[UR6][R8.64] ;  /* 0x0000000608087981 */ /* 0x000f64000c1e1900 */
[C---:B------:R-:W-:Y:S02]  /*03a0*/  IMAD.WIDE.U32 R4, R27.reuse, 0x4, R4 ;  /* 0x000000041b047825 */ /* 0x040fe400078e0004 */
[----:B------:R-:W5:Y:S02]  /*03b0*/  LDG.E R11, desc[UR6][R10.64] ;  /* 0x000000060a0b7981 */ /* 0x000f64000c1e1900 */
[----:B------:R-:W-:-:S02]  /*03c0*/  IMAD.WIDE.U32 R2, R27, 0x4, R2 ;  /* 0x000000041b027825 */ /* 0x000fc400078e0002 */
[----:B------:R-:W5:Y:S04]  /*03d0*/  LDG.E R4, desc[UR6][R4.64] ;  /* 0x0000000604047981 */ /* 0x000f68000c1e1900 */
[----:B------:R-:W5:Y:S01]  /*03e0*/  LDG.E R3, desc[UR6][R2.64] ;  /* 0x0000000602037981 */ /* 0x000f62000c1e1900 */
[----:B------:R-:W-:-:S04]  /*03f0*/  IADD3 R15, PT, PT, R15, 0x200, RZ ;  /* 0x000002000f0f7810 */ /* 0x000fc80007ffe0ff */
[----:B------:R-:W-:Y:S01]  /*0400*/  ISETP.GE.U32.AND P1, PT, R15, R20, PT ;  /* 0x000000140f00720c */ /* 0x000fe20003f26070 */
[----:B--2---:R-:W-:-:S04]  /*0410*/  FADD R19, R22, R19 ;  /* 0x0000001316137221 */ /* 0x004fc80000000000 */
[----:B---3--:R-:W-:Y:S01]  /*0420*/  FADD R19, R19, R12 ;  /* 0x0000000c13137221 */ /* 0x008fe20000000000 */
[----:B----4-:R-:W-:-:S04]  /*0430*/  FADD R21, R24, R21 ;  /* 0x0000001518157221 */ /* 0x010fc80000000000 */
[----:B-----5:R-:W-:Y:S01]  /*0440*/  FADD R6, R21, R6 ;  /* 0x0000000615067221 */ /* 0x020fe20000000000 */
[----:B------:R-:W-:-:S03]  /*0450*/  FADD R19, R19, R8 ;  /* 0x0000000813137221 */ /* 0x000fc60000000000 */
[----:B------:R-:W-:Y:S01]  /*0460*/  FADD R6, R6, R11 ;  /* 0x0000000b06067221 */ /* 0x000fe20000000000 */
[----:B------:R-:W-:-:S03]  /*0470*/  FADD R19, R19, R4 ;  /* 0x0000000413137221 */ /* 0x000fc60000000000 */
[----:B------:R-:W-:Y:S01]  /*0480*/  FADD R21, R6, R3 ;  /* 0x0000000306157221 */ /* 0x000fe20000000000 */
[----:B------:R-:W-:Y:S06]  /*0490*/  @!P1 BRA `(.L_x_4) ;  /* 0xfffffffc00809947 */ /* 0x000fec000383ffff */
.L_x_3:
[----:B------:R-:W-:Y:S05]  /*04a0*/  BSYNC.RECONVERGENT B1 ;  /* 0x0000000000017941 */ /* 0x000fea0003800200 */
.L_x_2:
[CC--:B------:R-:W-:Y:S01]  /*04b0*/  ISETP.GT.U32.AND P1, PT, R18.reuse, R15.reuse, PT ;  /* 0x0000000f1200720c */ /* 0x0c0fe20003f24070 */
[----:B------:R-:W-:Y:S01]  /*04c0*/  BSSY.RECONVERGENT B1, `(.L_x_5) ;  /* 0x0000015000017945 */ /* 0x000fe20003800200 */
[----:B------:R-:W-:-:S04]  /*04d0*/  IADD3 R2, PT, PT, R18, -R15, RZ ;  /* 0x8000000f12027210 */ /* 0x000fc80007ffe0ff */
[----:B------:R-:W-:-:S13]  /*04e0*/  ISETP.LE.U32.OR P1, PT, R2, 0x80, !P1 ;  /* 0x000000800200780c */ /* 0x000fda0004f23470 */
[----:B------:R-:W-:Y:S05]  /*04f0*/  @P1 BRA `(.L_x_6) ;  /* 0x0000000000441947 */ /* 0x000fea0003800000 */
[----:B------:R-:W0:Y:S01]  /*0500*/  LDC.64 R4, c[0x0][0x390] ;  /* 0x0000e400ff047b82 */ /* 0x000e220000000a00 */
[----:B------:R-:W-:-:S07]  /*0510*/  IADD3 R11, PT, PT, R15, 0x80, RZ ;  /* 0x000000800f0b7810 */ /* 0x000fce0007ffe0ff */
[----:B------:R-:W1:Y:S01]  /*0520*/  LDC.64 R6, c[0x0][0x398] ;  /* 0x0000e600ff067b82 */ /* 0x000e620000000a00 */
[----:B0-----:R-:W-:-:S04]  /*0530*/  IMAD.WIDE.U32 R8, R15, 0x4, R4 ;  /* 0x000000040f087825 */ /* 0x001fc800078e0004 */
[----:B------:R-:W-:Y:S02]  /*0540*/  IMAD.WIDE.U32 R4, R11, 0x4, R4 ;  /* 0x000000040b047825 */ /* 0x000fe400078e0004 */
[----:B------:R-:W2:Y:S02]  /*0550*/  LDG.E R8, desc[UR6][R8.64] ;  /* 0x0000000608087981 */ /* 0x000ea4000c1e1900 */
[--C-:B-1----:R-:W-:Y:S02]  /*0560*/  IMAD.WIDE.U32 R2, R15, 0x4, R6.reuse ;  /* 0x000000040f027825 */ /* 0x102fe400078e0006 */
[----:B------:R-:W3:Y:S02]  /*0570*/  LDG.E R4, desc[UR6][R4.64] ;  /* 0x0000000604047981 */ /* 0x000ee4000c1e1900 */
[----:B------:R-:W-:Y:S02]  /*0580*/  IMAD.WIDE.U32 R6, R11, 0x4, R6 ;  /* 0x000000040b067825 */ /* 0x000fe400078e0006 */
[----:B------:R-:W4:Y:S04]  /*0590*/  LDG.E R2, desc[UR6][R2.64] ;  /* 0x0000000602027981 */ /* 0x000f28000c1e1900 */
[----:B------:R-:W5:Y:S01]  /*05a0*/  LDG.E R6, desc[UR6][R6.64] ;  /* 0x0000000606067981 */ /* 0x000f62000c1e1900 */
[----:B------:R-:W-:-:S02]  /*05b0*/  PLOP3.LUT P0, PT, PT, PT, PT, 0x8, 0x80 ;  /* 0x000000000080781c */ /* 0x000fc40003f0e170 */
[----:B------:R-:W-:Y:S01]  /*05c0*/  IADD3 R15, PT, PT, R15, 0x100, RZ ;  /* 0x000001000f0f7810 */ /* 0x000fe20007ffe0ff */
[----:B--2---:R-:W-:-:S04]  /*05d0*/  FADD R19, R19, R8 ;  /* 0x0000000813137221 */ /* 0x004fc80000000000 */
[----:B---3--:R-:W-:Y:S01]  /*05e0*/  FADD R19, R19, R4 ;  /* 0x0000000413137221 */ /* 0x008fe20000000000 */
[----:B----4-:R-:W-:-:S04]  /*05f0*/  FADD R21, R21, R2 ;  /* 0x0000000215157221 */ /* 0x010fc80000000000 */
[----:B-----5:R-:W-:-:S07]  /*0600*/  FADD R21, R21, R6 ;  /* 0x0000000615157221 */ /* 0x020fce0000000000 */
.L_x_6:
[----:B------:R-:W-:Y:S05]  /*0610*/  BSYNC.RECONVERGENT B1 ;  /* 0x0000000000017941 */ /* 0x000fea0003800200 */
.L_x_5:
[----:B------:R-:W-:Y:S01]  /*0620*/  ISETP.LT.U32.OR P0, PT, R15, R18, P0 ;  /* 0x000000120f00720c */ /* 0x000fe20000701470 */
[----:B------:R-:W-:-:S12]  /*0630*/  BSSY.RECONVERGENT B1, `(.L_x_7) ;  /* 0x000000a000017945 */ /* 0x000fd80003800200 */
[----:B------:R-:W-:Y:S05]  /*0640*/  @!P0 BRA `(.L_x_8) ;  /* 0x0000000000208947 */ /* 0x000fea0003800000 */
[----:B------:R-:W0:Y:S08]  /*0650*/  LDC.64 R2, c[0x0][0x390] ;  /* 0x0000e400ff027b82 */ /* 0x000e300000000a00 */
[----:B------:R-:W1:Y:S01]  /*0660*/  LDC.64 R4, c[0x0][0x398] ;  /* 0x0000e600ff047b82 */ /* 0x000e620000000a00 */
[----:B0-----:R-:W-:-:S06]  /*0670*/  IMAD.WIDE.U32 R2, R15, 0x4, R2 ;  /* 0x000000040f027825 */ /* 0x001fcc00078e0002 */
[----:B------:R-:W2:Y:S01]  /*0680*/  LDG.E R2, desc[UR6][R2.64] ;  /* 0x0000000602027981 */ /* 0x000ea2000c1e1900 */
[----:B-1----:R-:W-:-:S06]  /*0690*/  IMAD.WIDE.U32 R4, R15, 0x4, R4 ;  /* 0x000000040f047825 */ /* 0x002fcc00078e0004 */
[----:B------:R-:W3:Y:S01]  /*06a0*/  LDG.E R4, desc[UR6][R4.64] ;  /* 0x0000000604047981 */ /* 0x000ee2000c1e1900 */
[----:B--2---:R-:W-:Y:S01]  /*06b0*/  FADD R19, R19, R2 ;  /* 0x0000000213137221 */ /* 0x004fe20000000000 */
[----:B---3--:R-:W-:-:S07]  /*06c0*/  FADD R21, R21, R4 ;  /* 0x0000000415157221 */ /* 0x008fce0000000000 */
.L_x_8:
[----:B------:R-:W-:Y:S05]  /*06d0*/  BSYNC.RECONVERGENT B1 ;  /* 0x0000000000017941 */ /* 0x000fea0003800200 */
.L_x_7:
[----:B------:R0:W-:Y:S04]  /*06e0*/  STS [R14], R19 ;  /* 0x000000130e007388 */ /* 0x0001e80000000800 */
[----:B------:R0:W-:Y:S02]  /*06f0*/  STS [R16], R21 ;  /* 0x0000001510007388 */ /* 0x0001e40000000800 */
.L_x_1:
[----:B------:R-:W-:Y:S05]  /*0700*/  BSYNC.RECONVERGENT B0 ;  /* 0x0000000000007941 */ /* 0x000fea0003800200 */
.L_x_0:
[----:B------:R-:W-:Y:S01]  /*0710*/  BAR.SYNC.DEFER_BLOCKING 0x0 ;  /* 0x0000000000007b1d */ /* 0x000fe20000010000 */
[C---:B------:R-:W-:Y:S02]  /*0720*/  ISETP.GT.U32.AND P0, PT, R0.reuse, 0x3f, PT ;  /* 0x0000003f0000780c */ /* 0x040fe40003f04070 */
[C---:B------:R-:W-:Y:S02]  /*0730*/  ISETP.GT.U32.AND P1, PT, R0.reuse, 0x1f, PT ;  /* 0x0000001f0000780c */ /* 0x040fe40003f24070 */
[----:B------:R-:W-:Y:S01]  /*0740*/  ISETP.NE.AND P2, PT, R0, RZ, PT ;  /* 0x000000ff0000720c */ /* 0x000fe20003f45270 */
[----:B------:R-:W-:Y:S08]  /*0750*/  BSSY.RECONVERGENT B0, `(.L_x_9) ;  /* 0x000003b000007945 */ /* 0x000ff00003800200 */
[----:B------:R-:W-:Y:S04]  /*0760*/  @!P0 LDS R2, [R14] ;  /* 0x000000000e028984 */ /* 0x000fe80000000800 */
[----:B------:R-:W1:Y:S02]  /*0770*/  @!P0 LDS R3, [R14+0x100] ;  /* 0x000100000e038984 */ /* 0x000e640000000800 */
[----:B-1----:R-:W-:-:S05]  /*0780*/  @!P0 FADD R3, R2, R3 ;  /* 0x0000000302038221 */ /* 0x002fca0000000000 */
[----:B------:R-:W-:Y:S04]  /*0790*/  @!P0 STS [R14], R3 ;  /* 0x000000030e008388 */ /* 0x000fe80000000800 */
[----:B------:R-:W-:Y:S04]  /*07a0*/  @!P0 LDS R2, [R16] ;  /* 0x0000000010028984 */ /* 0x000fe80000000800 */
[----:B------:R-:W1:Y:S02]  /*07b0*/  @!P0 LDS R5, [R16+0x100] ;  /* 0x0001000010058984 */ /* 0x000e640000000800 */
[----:B-1----:R-:W-:-:S05]  /*07c0*/  @!P0 FADD R5, R2, R5 ;  /* 0x0000000502058221 */ /* 0x002fca0000000000 */
[----:B------:R1:W-:Y:S01]  /*07d0*/  @!P0 STS [R16], R5 ;  /* 0x0000000510008388 */ /* 0x0003e20000000800 */
[----:B------:R-:W-:Y:S06]  /*07e0*/  BAR.SYNC.DEFER_BLOCKING 0x0 ;  /* 0x0000000000007b1d */ /* 0x000fec0000010000 */
[----:B------:R-:W-:Y:S05]  /*07f0*/  @P1 BRA `(.L_x_10) ;  /* 0x0000000000c01947 */ /* 0x000fea0003800000 */
[----:B------:R-:W-:Y:S04]  /*0800*/  LDS R0, [R14] ;  /* 0x000000000e007984 */ /* 0x000fe80000000800 */
[----:B------:R-:W2:Y:S02]  /*0810*/  LDS R3, [R14+0x80] ;  /* 0x000080000e037984 */ /* 0x000ea40000000800 */
[----:B--2---:R-:W-:-:S05]  /*0820*/  FADD R3, R0, R3 ;  /* 0x0000000300037221 */ /* 0x004fca0000000000 */
[----:B------:R-:W-:Y:S04]  /*0830*/  STS [R14], R3 ;  /* 0x000000030e007388 */ /* 0x000fe80000000800 */
[----:B------:R-:W-:Y:S04]  /*0840*/  LDS R0, [R14] ;  /* 0x000000000e007984 */ /* 0x000fe80000000800 */
[----:B-1----:R-:W1:Y:S02]  /*0850*/  LDS R5, [R14+0x40] ;  /* 0x000040000e057984 */ /* 0x002e640000000800 */
[----:B-1----:R-:W-:-:S05]  /*0860*/  FADD R5, R0, R5 ;  /* 0x0000000500057221 */ /* 0x002fca0000000000 */
[----:B------:R-:W-:Y:S04]  /*0870*/  STS [R14], R5 ;  /* 0x000000050e007388 */ /* 0x000fe80000000800 */
[----:B------:R-:W-:Y:S04]  /*0880*/  LDS R0, [R14] ;  /* 0x000000000e007984 */ /* 0x000fe80000000800 */
[----:B------:R-:W1:Y:S02]  /*0890*/  LDS R7, [R14+0x20] ;  /* 0x000020000e077984 */ /* 0x000e640000000800 */
        /* <DEDUP_REMOVED lines=37> */
[----:B------:R2:W-:Y:S02]  /*0af0*/  STS [R16], R9 ;  /* 0x0000000910007388 */ /* 0x0005e40000000800 */
.L_x_10:
[----:B------:R-:W-:Y:S05]  /*0b00*/  BSYNC.RECONVERGENT B0 ;  /* 0x0000000000007941 */ /* 0x000fea0003800200 */
.L_x_9:
[----:B------:R-:W-:Y:S05]  /*0b10*/  @P2 EXIT ;  /* 0x000000000000294d */ /* 0x000fea0003800000 */
[----:B------:R-:W3:Y:S01]  /*0b20*/  LDS R7, [UR5] ;  /* 0x00000005ff077984 */ /* 0x000ee20008000800 */
[----:B------:R-:W4:Y:S03]  /*0b30*/  LDC.64 R2, c[0x0][0x3a0] ;  /* 0x0000e800ff027b82 */ /* 0x000f260000000a00 */
[----:B--2---:R-:W2:Y:S05]  /*0b40*/  LDS R9, [UR5+0x200] ;  /* 0x00020005ff097984 */ /* 0x004eaa0008000800 */
[----:B-1----:R-:W1:Y:S01]  /*0b50*/  LDC.64 R4, c[0x0][0x3a8] ;  /* 0x0000ea00ff047b82 */ /* 0x002e620000000a00 */
[----:B----4-:R-:W-:-:S04]  /*0b60*/  IMAD.WIDE.U32 R2, R17, 0x4, R2 ;  /* 0x0000000411027825 */ /* 0x010fc800078e0002 */
[----:B-1----:R-:W-:Y:S01]  /*0b70*/  IMAD.WIDE.U32 R4, R17, 0x4, R4 ;  /* 0x0000000411047825 */ /* 0x002fe200078e0004 */
[----:B---3--:R-:W-:Y:S04]  /*0b80*/  STG.E desc[UR6][R2.64], R7 ;  /* 0x0000000702007986 */ /* 0x008fe8000c101906 */
[----:B--2---:R-:W-:Y:S01]  /*0b90*/  STG.E desc[UR6][R4.64], R9 ;  /* 0x0000000904007986 */ /* 0x004fe2000c101906 */
[----:B------:R-:W-:Y:S05]  /*0ba0*/  EXIT ;  /* 0x000000000000794d */ /* 0x000fea0003800000 */
.L_x_11:
[----:B------:R-:W-:-:S00]  /*0bb0*/  BRA `(.L_x_11) ;  /* 0xfffffffc00fc7947 */ /* 0x000fc0000383ffff */
[----:B------:R-:W-:-:S00]  /*0bc0*/  NOP ;  /* 0x0000000000007918 */ /* 0x000fc00000000000 */
        /* <DEDUP_REMOVED lines=11> */
.L_x_15:


//--------------------- .text._ZN6caffe284_GLOBAL__N__60_tmpxft_00005db2_00000000_7_channel_backprop_stats_op_cpp1_ii_116615d631ChannelBackpropStatsBlockKernelILj128EEEviiiPKfS3_S3_S3_PfS4_ --------------------------
	.section	.text._ZN6caffe284_GLOBAL__N__60_tmpxft_00005db2_00000000_7_channel_backprop_stats_op_cpp1_ii_116615d631ChannelBackpropStatsBlockKernelILj128EEEviiiPKfS3_S3_S3_PfS4_,"ax",@progbits
	.align	128
        .global         _ZN6caffe284_GLOBAL__N__60_tmpxft_00005db2_00000000_7_channel_backprop_stats_op_cpp1_ii_116615d631ChannelBackpropStatsBlockKernelILj128EEEviiiPKfS3_S3_S3_PfS4_
        .type           _ZN6caffe284_GLOBAL__N__60_tmpxft_00005db2_00000000_7_channel_backprop_stats_op_cpp1_ii_116615d631ChannelBackpropStatsBlockKernelILj128EEEviiiPKfS3_S3_S3_PfS4_,@function
        .size           _ZN6caffe284_GLOBAL__N__60_tmpxft_00005db2_00000000_7_channel_backprop_stats_op_cpp1_ii_116615d631ChannelBackpropStatsBlockKernelILj128EEEviiiPKfS3_S3_S3_PfS4_,(.L_x_16 - _ZN6caffe284_GLOBAL__N__60_tmpxft_00005db2_00000000_7_channel_backprop_stats_op_cpp1_ii_116615d631ChannelBackpropStatsBlockKernelILj128EEEviiiPKfS3_S3_S3_PfS4_)
        .other          _ZN6caffe284_GLOBAL__N__60_tmpxft_00005db2_00000000_7_channel_backprop_stats_op_cpp1_ii_116615d631ChannelBackpropStatsBlockKernelILj128EEEviiiPKfS3_S3_S3_PfS4_,@"STO_CUDA_ENTRY STV_DEFAULT"
_ZN6caffe284_GLOBAL__N__60_tmpxft_00005db2_00000000_7_channel_backprop_stats_op_cpp1_ii_116615d631ChannelBackpropStatsBlockKernelILj128EEEviiiPKfS3_S3_S3_PfS4_:
.text._ZN6caffe284_GLOBAL__N__60_tmpxft_00005db2_00000000_7_channel_backprop_stats_op_cpp1_ii_116615d631ChannelBackpropStatsBlockKernelILj128EEEviiiPKfS3_S3_S3_PfS4_:
[----:B------:R-:W-:Y:S01]  /*0000*/  LDC R1, c[0x0][0x37c] ;  /* 0x0000df00ff017b82 */ /* 0x000fe20000000800 */
[----:B------:R-:W0:Y:S07]  /*0010*/  LDCU UR5, c[0x0][0x388] ;  /* 0x00007100ff0577ac */ /* 0x000e2e0008000800 */
[----:B------:R-:W1:Y:S01]  /*0020*/  LDC R5, c[0x0][0x384] ;  /* 0x0000e100ff057b82 */ /* 0x000e620000000800 */
[----:B------:R-:W2:Y:S01]  /*0030*/  S2R R6, SR_CTAID.X ;  /* 0x0000000000067919 */ /* 0x000ea20000002500 */
[----:B------:R-:W3:Y:S06]  /*0040*/  LDCU.64 UR8, c[0x0][0x358] ;  /* 0x00006b00ff0877ac */ /* 0x000eec0008000a00 */
[----:B------:R-:W4:Y:S08]  /*0050*/  LDC.64 R14, c[0x0][0x390] ;  /* 0x0000e400ff0e7b82 */ /* 0x000f300000000a00 */
[----:B------:R-:W5:Y:S01]  /*0060*/  LDC.64 R12, c[0x0][0x3a0] ;  /* 0x0000e800ff0c7b82 */ /* 0x000f620000000a00 */
[----:B0-----:R-:W-:-:S04]  /*0070*/  UIADD3 UR4, UPT, UPT, UR5, 0x7f, URZ ;  /* 0x0000007f05047890 */ /* 0x001fc8000fffe0ff */
[----:B------:R-:W-:Y:S01]  /*0080*/  USHF.R.U32.HI UR4, URZ, 0x7, UR4 ;  /* 0x00000007ff047899 */ /* 0x000fe20008011604 */
[----:B-1----:R-:W0:Y:S05]  /*0090*/  I2F.U32.RP R4, R5 ;  /* 0x0000000500047306 */ /* 0x002e2a0000209000 */
[----:B------:R-:W-:Y:S02]  /*00a0*/  IADD3 R7, PT, PT, RZ, -UR4, RZ ;  /* 0x80000004ff077c10 */ /* 0x000fe4000fffe0ff */
[----:B------:R-:W-:Y:S01]  /*00b0*/  ISETP.NE.U32.AND P2, PT, RZ, UR4, PT ;  /* 0x00000004ff007c0c */ /* 0x000fe2000bf45070 */
[----:B------:R-:W1:Y:S08]  /*00c0*/  I2F.U32.RP R0, UR4 ;  /* 0x0000000400007d06 */ /* 0x000e700008209000 */
[----:B0-----:R-:W-:Y:S08]  /*00d0*/  MUFU.RCP R4, R4 ;  /* 0x0000000400047308 */ /* 0x001ff00000001000 */
[----:B-1----:R-:W0:Y:S02]  /*00e0*/  MUFU.RCP R0, R0 ;  /* 0x0000000000007308 */ /* 0x002e240000001000 */
[----:B0-----:R-:W-:-:S06]  /*00f0*/  IADD3 R2, PT, PT, R0, 0xffffffe, RZ ;  /* 0x0ffffffe00027810 */ /* 0x001fcc0007ffe0ff */
[----:B------:R0:W1:Y:S02]  /*0100*/  F2I.FTZ.U32.TRUNC.NTZ R3, R2 ;  /* 0x0000000200037305 */ /* 0x000064000021f000 */
[----:B0-----:R-:W-:Y:S02]  /*0110*/  HFMA2 R2, -RZ, RZ, 0, 0 ;  /* 0x00000000ff027431 */ /* 0x001fe400000001ff */
[----:B-1----:R-:W-:-:S04]  /*0120*/  IMAD R7, R7, R3, RZ ;  /* 0x0000000307077224 */ /* 0x002fc800078e02ff */
[----:B------:R-:W-:Y:S01]  /*0130*/  IMAD.HI.U32 R3, R3, R7, R2 ;  /* 0x0000000703037227 */ /* 0x000fe200078e0002 */
[----:B------:R-:W-:Y:S02]  /*0140*/  IADD3 R2, PT, PT, R4, 0xffffffe, RZ ;  /* 0x0ffffffe04027810 */ /* 0x000fe40007ffe0ff */
[----:B------:R-:W-:Y:S01]  /*0150*/  LOP3.LUT R7, RZ, UR4, RZ, 0x33, !PT ;  /* 0x00000004ff077c12 */ /* 0x000fe2000f8e33ff */
[----:B------:R-:W0:Y:S02]  /*0160*/  S2R R4, SR_TID.X ;  /* 0x0000000000047919 */ /* 0x000e240000002100 */
[----:B--2---:R-:W-:-:S05]  /*0170*/  IMAD.HI.U32 R0, R3, R6, RZ ;  /* 0x0000000603007227 */ /* 0x004fca00078e00ff */
[----:B------:R-:W-:-:S05]  /*0180*/  IADD3 R3, PT, PT, -R0, RZ, RZ ;  /* 0x000000ff00037210 */ /* 0x000fca0007ffe1ff */
[----:B------:R-:W-:Y:S02]  /*0190*/  IMAD R6, R3, UR4, R6 ;  /* 0x0000000403067c24 */ /* 0x000fe4000f8e0206 */
[----:B------:R1:W2:Y:S03]  /*01a0*/  F2I.FTZ.U32.TRUNC.NTZ R3, R2 ;  /* 0x0000000200037305 */ /* 0x0002a6000021f000 */
[----:B------:R-:W-:Y:S02]  /*01b0*/  ISETP.GE.U32.AND P0, PT, R6, UR4, PT ;  /* 0x0000000406007c0c */ /* 0x000fe4000bf06070 */
[----:B-1----:R-:W-:Y:S02]  /*01c0*/  MOV R2, RZ ;  /* 0x000000ff00027202 */ /* 0x002fe40000000f00 */
[----:B--2---:R-:W-:-:S09]  /*01d0*/  IADD3 R8, PT, PT, RZ, -R3, RZ ;  /* 0x80000003ff087210 */ /* 0x004fd20007ffe0ff */
[----:B------:R-:W-:Y:S02]  /*01e0*/  @P0 IADD3 R6, PT, PT, R6, -UR4, RZ ;  /* 0x8000000406060c10 */ /* 0x000fe4000fffe0ff */
[----:B------:R-:W-:Y:S01]  /*01f0*/  @P0 IADD3 R0, PT, PT, R0, 0x1, RZ ;  /* 0x0000000100000810 */ /* 0x000fe20007ffe0ff */
[----:B------:R-:W-:Y:S01]  /*0200*/  IMAD R9, R8, R5, RZ ;  /* 0x0000000508097224 */ /* 0x000fe200078e02ff */
[----:B------:R-:W-:-:S03]  /*0210*/  ISETP.GE.U32.AND P1, PT, R6, UR4, PT ;  /* 0x0000000406007c0c */ /* 0x000fc6000bf26070 */
[----:B------:R-:W-:Y:S02]  /*0220*/  IMAD.HI.U32 R3, R3, R9, R2 ;  /* 0x0000000903037227 */ /* 0x000fe400078e0002 */
[----:B------:R-:W1:Y:S08]  /*0230*/  LDC.64 R8, c[0x0][0x3a8] ;  /* 0x0000ea00ff087b82 */ /* 0x000e700000000a00 */
[----:B------:R-:W-:-:S02]  /*0240*/  @P1 IADD3 R0, PT, PT, R0, 0x1, RZ ;  /* 0x0000000100001810 */ /* 0x000fc40007ffe0ff */
[----:B------:R-:W-:Y:S02]  /*0250*/  @P1 IADD3 R6, PT, PT, R6, -UR4, RZ ;  /* 0x8000000406061c10 */ /* 0x000fe4000fffe0ff */
[----:B------:R-:W-:Y:S02]  /*0260*/  SEL R0, R7, R0, !P2 ;  /* 0x0000000007007207 */ /* 0x000fe40005000000 */
[----:B------:R-:W-:-:S03]  /*0270*/  ISETP.NE.U32.AND P1, PT, R5, RZ, PT ;  /* 0x000000ff0500720c */ /* 0x000fc60003f25070 */
[----:B------:R-:W-:Y:S01]  /*0280*/  IMAD.HI.U32 R2, R3, R0, RZ ;  /* 0x0000000003027227 */ /* 0x000fe200078e00ff */
[----:B------:R-:W-:Y:S02]  /*0290*/  SEL R3, R7, R6, !P2 ;  /* 0x0000000607037207 */ /* 0x000fe40005000000 */
[----:B------:R-:W2:Y:S02]  /*02a0*/  LDC.64 R6, c[0x0][0x398] ;  /* 0x0000e600ff067b82 */ /* 0x000ea40000000a00 */
[----:B------:R-:W-:Y:S02]  /*02b0*/  IADD3 R10, PT, PT, -R2, RZ, RZ ;  /* 0x000000ff020a7210 */ /* 0x000fe40007ffe1ff */
[----:B0-----:R-:W-:-:S03]  /*02c0*/  LEA R11, R3, R4, 0x7 ;  /* 0x00000004030b7211 */ /* 0x001fc600078e38ff */
[----:B------:R-:W-:Y:S01]  /*02d0*/  IMAD R10, R5, R10, R0 ;  /* 0x0000000a050a7224 */ /* 0x000fe200078e0200 */
[----:B------:R-:W-:-:S04]  /*02e0*/  ISETP.GE.U32.AND P4, PT, R11, UR5, PT ;  /* 0x000000050b007c0c */ /* 0x000fc8000bf86070 */
[----:B------:R-:W-:-:S09]  /*02f0*/  ISETP.GE.U32.AND P0, PT, R10, R5, PT ;  /* 0x000000050a00720c */ /* 0x000fd20003f06070 */
[----:B------:R-:W-:-:S04]  /*0300*/  @!P4 IMAD R17, R0, UR5, R11 ;  /* 0x000000050011cc24 */ /* 0x000fc8000f8e020b */
[----:B------:R-:W-:Y:S01]  /*0310*/  @P0 IADD3 R10, PT, PT, R10, -R5, RZ ;  /* 0x800000050a0a0210 */ /* 0x000fe20007ffe0ff */
[----:B----4-:R-:W-:-:S03]  /*0320*/  @!P4 IMAD.WIDE.U32 R14, R17, 0x4, R14 ;  /* 0x00000004110ec825 */ /* 0x010fc600078e000e */
[----:B------:R-:W-:-:S03]  /*0330*/  ISETP.GE.U32.AND P2, PT, R10, R5, PT ;  /* 0x000000050a00720c */ /* 0x000fc60003f46070 */
[----:B---3--:R-:W3:Y:S10]  /*0340*/  @!P4 LDG.E R15, desc[UR8][R14.64] ;  /* 0x000000080e0fc981 */ /* 0x008ef4000c1e1900 */
[----:B------:R-:W-:-:S02]  /*0350*/  @P2 IADD3 R10, PT, PT, R10, -R5, RZ ;  /* 0x800000050a0a2210 */ /* 0x000fc40007ffe0ff */
[----:B------:R-:W-:-:S04]  /*0360*/  LOP3.LUT R5, RZ, R5, RZ, 0x33, !PT ;  /* 0x00000005ff057212 */ /* 0x000fc800078e33ff */
[----:B------:R-:W-:-:S05]  /*0370*/  SEL R11, R5, R10, !P1 ;  /* 0x0000000a050b7207 */ /* 0x000fca0004800000 */
[----:B-----5:R-:W-:-:S04]  /*0380*/  @!P4 IMAD.WIDE.U32 R12, R11, 0x4, R12 ;  /* 0x000000040b0cc825 */ /* 0x020fc800078e000c */
[----:B-1----:R-:W-:Y:S02]  /*0390*/  @!P4 IMAD.WIDE.U32 R8, R11, 0x4, R8 ;  /* 0x000000040b08c825 */ /* 0x002fe400078e0008 */
[----:B------:R-:W3:Y:S02]  /*03a0*/  @!P4 LDG.E R12, desc[UR8][R12.64] ;  /* 0x000000080c0cc981 */ /* 0x000ee4000c1e1900 */
[----:B--2---:R-:W-:Y:S02]  /*03b0*/  @!P4 IMAD.WIDE.U32 R6, R17, 0x4, R6 ;  /* 0x000000041106c825 */ /* 0x004fe400078e0006 */
[----:B------:R-:W2:Y:S04]  /*03c0*/  @!P4 LDG.E R9, desc[UR8][R8.64] ;  /* 0x000000080809c981 */ /* 0x000ea8000c1e1900 */
[----:B------:R0:W4:Y:S01]  /*03d0*/  @!P4 LDG.E R0, desc[UR8][R6.64] ;  /* 0x000000080600c981 */ /* 0x000122000c1e1900 */
[----:B------:R-:W1:Y:S01]  /*03e0*/  S2UR UR7, SR_CgaCtaId ;  /* 0x00000000000779c3 */ /* 0x000e620000008800 */
[----:B------:R-:W-:-:S02]  /*03f0*/  UMOV UR5, 0x400 ;  /* 0x0000040000057882 */ /* 0x000fc40000000000 */
[----:B------:R-:W-:Y:S01]  /*0400*/  UIADD3 UR6, UPT, UPT, UR5, 0x200, URZ ;  /* 0x0000020005067890 */ /* 0x000fe2000fffe0ff */
[----:B------:R-:W-:Y:S01]  /*0410*/  HFMA2 R19, -RZ, RZ, 0, 0 ;  /* 0x00000000ff137431 */ /* 0x000fe200000001ff */
[----:B-1----:R-:W-:Y:S02]  /*0420*/  ULEA UR5, UR7, UR5, 0x18 ;  /* 0x0000000507057291 */ /* 0x002fe4000f8ec0ff */
[----:B------:R-:W-:-:S04]  /*0430*/  ULEA UR6, UR7, UR6, 0x18 ;  /* 0x0000000607067291 */ /* 0x000fc8000f8ec0ff */
[C---:B0-----:R-:W-:Y:S02]  /*0440*/  LEA R6, R4.reuse, UR5, 0x2 ;  /* 0x0000000504067c11 */ /* 0x041fe4000f8e10ff */
[C---:B------:R-:W-:Y:S01]  /*0450*/  ISETP.GT.U32.AND P3, PT, R4.reuse, 0x3f, PT ;  /* 0x0000003f0400780c */ /* 0x040fe20003f64070 */
[----:B------:R-:W-:Y:S01]  /*0460*/  BSSY.RECONVERGENT B0, `(.L_x_12) ;  /* 0x0000046000007945 */ /* 0x000fe20003800200 */
[----:B------:R-:W-:Y:S01]  /*0470*/  ISETP.NE.AND P5, PT, R4, RZ, PT ;  /* 0x000000ff0400720c */ /* 0x000fe20003fa5270 */
[----:B---3--:R-:W-:Y:S01]  /*0480*/  @!P4 FADD R10, -R12, R15 ;  /* 0x0000000f0c0ac221 */ /* 0x008fe20000000100 */
[----:B------:R-:W-:-:S03]  /*0490*/  MOV R15, RZ ;  /* 0x000000ff000f7202 */ /* 0x000fc60000000f00 */
[----:B--2---:R-:W-:Y:S01]  /*04a0*/  @!P4 FMUL R17, R10, R9 ;  /* 0x000000090a11c220 */ /* 0x004fe20000400000 */
[----:B----4-:R-:W-:-:S03]  /*04b0*/  @!P4 FADD R19, RZ, R0 ;  /* 0x00000000ff13c221 */ /* 0x010fc60000000000 */
[----:B------:R-:W-:Y:S01]  /*04c0*/  @!P4 FFMA R15, R0, R17, RZ ;  /* 0x00000011000fc223 */ /* 0x000fe200000000ff */
[----:B------:R-:W-:Y:S01]  /*04d0*/  LEA R0, R4, UR6, 0x2 ;  /* 0x0000000604007c11 */ /* 0x000fe2000f8e10ff */
[----:B------:R-:W-:Y:S04]  /*04e0*/  STS [R6], R19 ;  /* 0x0000001306007388 */ /* 0x000fe80000000800 */
[----:B------:R-:W-:Y:S01]  /*04f0*/  STS [R0], R15 ;  /* 0x0000000f00007388 */ /* 0x000fe20000000800 */
[----:B------:R-:W-:Y:S06]  /*0500*/  BAR.SYNC.DEFER_BLOCKING 0x0 ;  /* 0x0000000000007b1d */ /* 0x000fec0000010000 */
[----:B------:R-:W-:Y:S04]  /*0510*/  @!P3 LDS R7, [R6] ;  /* 0x000000000607b984 */ /* 0x000fe80000000800 */
[----:B------:R-:W0:Y:S02]  /*0520*/  @!P3 LDS R8, [R6+0x100] ;  /* 0x000100000608b984 */ /* 0x000e240000000800 */
[----:B0-----:R-:W-:-:S05]  /*0530*/  @!P3 FADD R7, R7, R8 ;  /* 0x000000080707b221 */ /* 0x001fca0000000000 */
[----:B------:R-:W-:Y:S04]  /*0540*/  @!P3 STS [R6], R7 ;  /* 0x000000070600b388 */ /* 0x000fe80000000800 */
[----:B------:R-:W-:Y:S04]  /*0550*/  @!P3 LDS R8, [R0] ;  /* 0x000000000008b984 */ /* 0x000fe80000000800 */
[----:B------:R-:W0:Y:S01]  /*0560*/  @!P3 LDS R9, [R0+0x100] ;  /* 0x000100000009b984 */ /* 0x000e220000000800 */
[----:B------:R-:W-:Y:S01]  /*0570*/  ISETP.GT.U32.AND P4, PT, R4, 0x1f, PT ;  /* 0x0000001f0400780c */ /* 0x000fe20003f84070 */
[----:B0-----:R-:W-:-:S05]  /*0580*/  @!P3 FADD R9, R8, R9 ;  /* 0x000000090809b221 */ /* 0x001fca0000000000 */
[----:B------:R0:W-:Y:S01]  /*0590*/  @!P3 STS [R0], R9 ;  /* 0x000000090000b388 */ /* 0x0001e20000000800 */
[----:B------:R-:W-:Y:S06]  /*05a0*/  BAR.SYNC.DEFER_BLOCKING 0x0 ;  /* 0x0000000000007b1d */ /* 0x000fec0000010000 */
[----:B------:R-:W-:Y:S05]  /*05b0*/  @P4 BRA `(.L_x_13) ;  /* 0x0000000000c04947 */ /* 0x000fea0003800000 */
[----:B------:R-:W-:Y:S04]  /*05c0*/  LDS R4, [R6] ;  /* 0x0000000006047984 */ /* 0x000fe80000000800 */
[----:B------:R-:W1:Y:S02]  /*05d0*/  LDS R7, [R6+0x80] ;  /* 0x0000800006077984 */ /* 0x000e640000000800 */
[----:B-1----:R-:W-:-:S05]  /*05e0*/  FADD R7, R4, R7 ;  /* 0x0000000704077221 */ /* 0x002fca0000000000 */
[----:B------:R-:W-:Y:S04]  /*05f0*/  STS [R6], R7 ;  /* 0x0000000706007388 */ /* 0x000fe80000000800 */
[----:B------:R-:W-:Y:S04]  /*0600*/  LDS R4, [R6] ;  /* 0x0000000006047984 */ /* 0x000fe80000000800 */
[----:B0-----:R-:W0:Y:S02]  /*0610*/  LDS R9, [R6+0x40] ;  /* 0x0000400006097984 */ /* 0x001e240000000800 */
[----:B0-----:R-:W-:-:S05]  /*0620*/  FADD R9, R4, R9 ;  /* 0x0000000904097221 */ /* 0x001fca0000000000 */
[----:B------:R-:W-:Y:S04]  /*0630*/  STS [R6], R9 ;  /* 0x0000000906007388 */ /* 0x000fe80000000800 */
[----:B------:R-:W-:Y:S04]  /*0640*/  LDS R4, [R6] ;  /* 0x0000000006047984 */ /* 0x000fe80000000800 */
[----:B------:R-:W0:Y:S02]  /*0650*/  LDS R13, [R6+0x20] ;  /* 0x00002000060d7984 */ /* 0x000e240000000800 */
        /* <DEDUP_REMOVED lines=37> */
[----:B------:R1:W-:Y:S02]  /*08b0*/  STS [R0], R15 ;  /* 0x0000000f00007388 */ /* 0x0003e40000000800 */
.L_x_13:
[----:B------:R-:W-:Y:S05]  /*08c0*/  BSYNC.RECONVERGENT B0 ;  /* 0x0000000000007941 */ /* 0x000fea0003800200 */
.L_x_12:
[----:B------:R-:W-:Y:S05]  /*08d0*/  @P5 EXIT ;  /* 0x000000000000594d */ /* 0x000fea0003800000 */
[----:B------:R-:W2:Y:S01]  /*08e0*/  LDS R13, [UR5] ;  /* 0x00000005ff0d7984 */ /* 0x000ea20008000800 */
[----:B01----:R-:W0:Y:S01]  /*08f0*/  LDC R0, c[0x0][0x380] ;  /* 0x0000e000ff007b82 */ /* 0x003e220000000800 */
[----:B------:R-:W-:Y:S02]  /*0900*/  @P0 IADD3 R2, PT, PT, R2, 0x1, RZ ;  /* 0x0000000102020810 */ /* 0x000fe40007ffe0ff */
[----:B------:R-:W1:Y:S02]  /*0910*/  LDS R15, [UR5+0x200] ;  /* 0x00020005ff0f7984 */ /* 0x000e640008000800 */
[----:B------:R-:W-:-:S03]  /*0920*/  @P2 IADD3 R2, PT, PT, R2, 0x1, RZ ;  /* 0x0000000102022810 */ /* 0x000fc60007ffe0ff */
[----:B------:R-:W3:Y:S01]  /*0930*/  LDC.64 R6, c[0x0][0x3b0] ;  /* 0x0000ec00ff067b82 */ /* 0x000ee20000000a00 */
[----:B------:R-:W-:-:S07]  /*0940*/  SEL R2, R5, R2, !P1 ;  /* 0x0000000205027207 */ /* 0x000fce0004800000 */
[----:B------:R-:W4:Y:S01]  /*0950*/  LDC.64 R8, c[0x0][0x3b8] ;  /* 0x0000ee00ff087b82 */ /* 0x000f220000000a00 */
[----:B0-----:R-:W-:-:S04]  /*0960*/  IMAD R2, R11, R0, R2 ;  /* 0x000000000b027224 */ /* 0x001fc800078e0202 */
[----:B------:R-:W-:-:S04]  /*0970*/  IMAD R5, R2, UR4, R3 ;  /* 0x0000000402057c24 */ /* 0x000fc8000f8e0203 */
[----:B---3--:R-:W-:-:S05]  /*0980*/  IMAD.WIDE.U32 R2, R5, 0x4, R6 ;  /* 0x0000000405027825 */ /* 0x008fca00078e0006 */
[----:B--2---:R-:W-:Y:S01]  /*0990*/  STG.E desc[UR8][R2.64], R13 ;  /* 0x0000000d02007986 */ /* 0x004fe2000c101908 */
[----:B----4-:R-:W-:-:S05]  /*09a0*/  IMAD.WIDE.U32 R4, R5, 0x4, R8 ;  /* 0x0000000405047825 */ /* 0x010fca00078e0008 */
[----:B-1----:R-:W-:Y:S01]  /*09b0*/  STG.E desc[UR8][R4.64], R15 ;  /* 0x0000000f04007986 */ /* 0x002fe2000c101908 */
[----:B------:R-:W-:Y:S05]  /*09c0*/  EXIT ;  /* 0x000000000000794d */ /* 0x000fea0003800000 */
.L_x_14:
        /* <DEDUP_REMOVED lines=11> */
.L_x_16:


//--------------------- .nv.shared._ZN6caffe284_GLOBAL__N__60_tmpxft_00005db2_00000000_7_channel_backprop_stats_op_cpp1_ii_116615d635ChannelBackpropStatsFinalSumsKernelILj128EEEviiiPKfS3_PfS4_ --------------------------
	.section	.nv.shared._ZN6caffe284_GLOBAL__N__60_tmpxft_00005db2_00000000_7_channel_backprop_stats_op_cpp1_ii_116615d635ChannelBackpropStatsFinalSumsKernelILj128EEEviiiPKfS3_PfS4_,"aw",@nobits
	.sectionflags	@""
	.align	4
.nv.shared._ZN6caffe284_GLOBAL__N__60_tmpxft_00005db2_00000000_7_channel_backprop_stats_op_cpp1_ii_116615d635ChannelBackpropStatsFinalSumsKernelILj128EEEviiiPKfS3_PfS4_:
	.zero		2048


//--------------------- .nv.shared.reserved.0     --------------------------
	.section	.nv.shared.reserved.0,"aw",@nobits
	.weak		__nv_reservedSMEM_offset_0_alias
	.size		__nv_reservedSMEM_offset_0_alias, 0, 64
	.other		__nv_reservedSMEM_offset_0_alias,@"STO_CUDA_RESERVED_SHARED STV_DEFAULT"
__nv_reservedSMEM_offset_0_alias:
	.zero		0
	.zero		64


//--------------------- .nv.global                --------------------------
	.section	.nv.global,"aw",@nobits
	.align	8
.nv.global:
	.type		_ZTVN10__cxxabiv120__function_type_infoE,@object
	.size		_ZTVN10__cxxabiv120__function_type_infoE,(_ZTVN10__cxxabiv120__si_class_type_infoE - _ZTVN10__cxxabiv120__function_type_infoE)
_ZTVN10__cxxabiv120__function_type_infoE:
	.zero		8
	.type		_ZTVN10__cxxabiv120__si_class_type_infoE,@object
	.size		_ZTVN10__cxxabiv120__si_class_type_infoE,(_ZTTNSt7__cxx1119basic_ostringstreamIcSt11char_traitsIcESaIcEEE - _ZTVN10__cxxabiv120__si_class_type_infoE)
_ZTVN10__cxxabiv120__si_class_type_infoE:
	.zero		8
	.type		_ZTTNSt7__cxx1119basic_ostringstreamIcSt11char_traitsIcESaIcEEE,@object
	.size		_ZTTNSt7__cxx1119basic_ostringstreamIcSt11char_traitsIcESaIcEEE,(_ZTTSo - _ZTTNSt7__cxx1119basic_ostringstreamIcSt11char_traitsIcESaIcEEE)
_ZTTNSt7__cxx1119basic_ostringstreamIcSt11char_traitsIcESaIcEEE:
	.zero		8
	.type		_ZTTSo,@object
	.size		_ZTTSo,(_ZTVN10__cxxabiv119__pointer_type_infoE - _ZTTSo)
_ZTTSo:
	.zero		8
	.type		_ZTVN10__cxxabiv119__pointer_type_infoE,@object
	.size		_ZTVN10__cxxabiv119__pointer_type_infoE,(_ZTVN10__cxxabiv117__class_type_infoE - _ZTVN10__cxxabiv119__pointer_type_infoE)
_ZTVN10__cxxabiv119__pointer_type_infoE:
	.zero		8
	.type		_ZTVN10__cxxabiv117__class_type_infoE,@object
	.size		_ZTVN10__cxxabiv117__class_type_infoE,(_ZTVSt9basic_iosIcSt11char_traitsIcEE - _ZTVN10__cxxabiv117__class_type_infoE)
_ZTVN10__cxxabiv117__class_type_infoE:
	.zero		8
	.type		_ZTVSt9basic_iosIcSt11char_traitsIcEE,@object
	.size		_ZTVSt9basic_iosIcSt11char_traitsIcEE,(_ZTVN3c105ErrorE - _ZTVSt9basic_iosIcSt11char_traitsIcEE)
_ZTVSt9basic_iosIcSt11char_traitsIcEE:
	.zero		32
	.type		_ZTVN3c105ErrorE,@object
	.size		_ZTVN3c105ErrorE,(_ZTVN3c1011StorageImplE - _ZTVN3c105ErrorE)
_ZTVN3c105ErrorE:
	.zero		40
	.type		_ZTVN3c1011StorageImplE,@object
	.size		_ZTVN3c1011StorageImplE,(_ZTVSt9exception - _ZTVN3c1011StorageImplE)
_ZTVN3c1011StorageImplE:
	.zero		40
	.type		_ZTVSt9exception,@object
	.size		_ZTVSt9exception,(_ZTVN3c1020intrusive_ptr_targetE - _ZTVSt9exception)
_ZTVSt9exception:
	.zero		40
	.type		_ZTVN3c1020intrusive_ptr_targetE,@object
	.size		_ZTVN3c1020intrusive_ptr_targetE,(_ZTVSt15basic_streambufIcSt11char_traitsIcEE - _ZTVN3c1020intrusive_ptr_targetE)
_ZTVN3c1020intrusive_ptr_targetE:
	.zero		40
	.type		_ZTVSt15basic_streambufIcSt11char_traitsIcEE,@object
	.size		_ZTVSt15basic_streambufIcSt11char_traitsIcEE,(_ZTVNSt7__cxx1115basic_stringbufIcSt11char_traitsIcESaIcEEE - _ZTVSt15basic_streambufIcSt11char_traitsIcEE)
_ZTVSt15basic_streambufIcSt11char_traitsIcEE:
	.zero		128
	.type		_ZTVNSt7__cxx1115basic_stringbufIcSt11char_traitsIcESaIcEEE,@object
	.size		_ZTVNSt7__cxx1115basic_stringbufIcSt11char_traitsIcESaIcEEE,(_ZTVN6caffe222ChannelBackpropStatsOpINS_11CUDAContextEEE - _ZTVNSt7__cxx1115basic_stringbufIcSt11char_traitsIcESaIcEEE)
_ZTVNSt7__cxx1115basic_stringbufIcSt11char_traitsIcESaIcEEE:
	.zero		128
	.type		_ZTVN6caffe222ChannelBackpropStatsOpINS_11CUDAContextEEE,@object
	.size		_ZTVN6caffe222ChannelBackpropStatsOpINS_11CUDAContextEEE,(_ZTVN6caffe28OperatorINS_11CUDAContextEEE - _ZTVN6caffe222ChannelBackpropStatsOpINS_11CUDAContextEEE)
_ZTVN6caffe222ChannelBackpropStatsOpINS_11CUDAContextEEE:
	.zero		136
	.type		_ZTVN6caffe28OperatorINS_11CUDAContextEEE,@object
	.size		_ZTVN6caffe28OperatorINS_11CUDAContextEEE,(.L_13 - _ZTVN6caffe28OperatorINS_11CUDAContextEEE)
_ZTVN6caffe28OperatorINS_11CUDAContextEEE:
	.zero		136
.L_13:


//--------------------- .nv.shared._ZN6caffe284_GLOBAL__N__60_tmpxft_00005db2_00000000_7_channel_backprop_stats_op_cpp1_ii_116615d631ChannelBackpropStatsBlockKernelILj128EEEviiiPKfS3_S3_S3_PfS4_ --------------------------
	.section	.nv.shared._ZN6caffe284_GLOBAL__N__60_tmpxft_00005db2_00000000_7_channel_backprop_stats_op_cpp1_ii_116615d631ChannelBackpropStatsBlockKernelILj128EEEviiiPKfS3_S3_S3_PfS4_,"aw",@nobits
	.sectionflags	@""
	.align	4
.nv.shared._ZN6caffe284_GLOBAL__N__60_tmpxft_00005db2_00000000_7_channel_backprop_stats_op_cpp1_ii_116615d631ChannelBackpropStatsBlockKernelILj128EEEviiiPKfS3_S3_S3_PfS4_:
	.zero		2048


//--------------------- .nv.constant0._ZN6caffe284_GLOBAL__N__60_tmpxft_00005db2_00000000_7_channel_backprop_stats_op_cpp1_ii_116615d635ChannelBackpropStatsFinalSumsKernelILj128EEEviiiPKfS3_PfS4_ --------------------------
	.section	.nv.constant0._ZN6caffe284_GLOBAL__N__60_tmpxft_00005db2_00000000_7_channel_backprop_stats_op_cpp1_ii_116615d635ChannelBackpropStatsFinalSumsKernelILj128EEEviiiPKfS3_PfS4_,"a",@progbits
	.sectionflags	@""
	.align	4
.nv.constant0._ZN6caffe284_GLOBAL__N__60_tmpxft_00005db2_00000000_7_channel_backprop_stats_op_cpp1_ii_116615d635ChannelBackpropStatsFinalSumsKernelILj128EEEviiiPKfS3_PfS4_:
	.zero		944


//--------------------- .nv.constant0._ZN6caffe284_GLOBAL__N__60_tmpxft_00005db2_00000000_7_channel_backprop_stats_op_cpp1_ii_116615d631ChannelBackpropStatsBlockKernelILj128EEEviiiPKfS3_S3_S3_PfS4_ --------------------------
	.section	.nv.constant0._ZN6caffe284_GLOBAL__N__60_tmpxft_00005db2_00000000_7_channel_backprop_stats_op_cpp1_ii_116615d631ChannelBackpropStatsBlockKernelILj128EEEviiiPKfS3_S3_S3_PfS4_,"a",@progbits
	.sectionflags	@""
	.align	4
.nv.constant0._ZN6caffe284_GLOBAL__N__60_tmpxft_00005db2_00000000_7_channel_backprop_stats_op_cpp1_ii_116615d631ChannelBackpropStatsBlockKernelILj128EEEviiiPKfS3_S3_S3_PfS4_:
	.zero		960


//--------------------- SYMBOLS --------------------------

	.type		.nv.reservedSmem.offset0,@object
	.size		.nv.reservedSmem.offset0,0x4
	.type		.nv.reservedSmem.cap,@object
	.size		.nv.reservedSmem.cap,0x4
